//
// Generated by NVIDIA NVVM Compiler
//
// Compiler Build ID: CL-36424714
// Cuda compilation tools, release 13.0, V13.0.88
// Based on NVVM 20.0.0
//

.version 9.0
.target sm_100
.address_size 64

	// .globl	_Z15s_normal_kernelyP24curandStatePhilox4_32_10Pfi
.global .align 4 .b8 precalc_xorwow_matrix[102400];
.global .align 4 .b8 precalc_xorwow_offset_matrix[102400];
.global .align 4 .b8 mrg32k3aM1[2304];
.global .align 4 .b8 mrg32k3aM2[2304];
.global .align 4 .b8 mrg32k3aM1SubSeq[2016];
.global .align 4 .b8 mrg32k3aM2SubSeq[2016];
.global .align 4 .b8 mrg32k3aM1Seq[2304];
.global .align 4 .b8 mrg32k3aM2Seq[2304];
.const .align 8 .b8 __cr_lgamma_table[72];

.visible .entry _Z15s_normal_kernelyP24curandStatePhilox4_32_10Pfi(
	.param .u64 _Z15s_normal_kernelyP24curandStatePhilox4_32_10Pfi_param_0,
	.param .u64 .ptr .align 1 _Z15s_normal_kernelyP24curandStatePhilox4_32_10Pfi_param_1,
	.param .u64 .ptr .align 1 _Z15s_normal_kernelyP24curandStatePhilox4_32_10Pfi_param_2,
	.param .u32 _Z15s_normal_kernelyP24curandStatePhilox4_32_10Pfi_param_3
)
{
	.reg .pred 	%p<21>;
	.reg .b32 	%r<376>;
	.reg .b32 	%f<35>;
	.reg .b64 	%rd<11>;

	ld.param.u64 	%rd4, [_Z15s_normal_kernelyP24curandStatePhilox4_32_10Pfi_param_0];
	ld.param.u64 	%rd5, [_Z15s_normal_kernelyP24curandStatePhilox4_32_10Pfi_param_1];
	ld.param.u64 	%rd3, [_Z15s_normal_kernelyP24curandStatePhilox4_32_10Pfi_param_2];
	ld.param.u32 	%r35, [_Z15s_normal_kernelyP24curandStatePhilox4_32_10Pfi_param_3];
	cvta.to.global.u64 	%rd6, %rd5;
	mov.u32 	%r36, %ctaid.x;
	mov.u32 	%r1, %ntid.x;
	mov.u32 	%r37, %tid.x;
	mad.lo.s32 	%r368, %r36, %r1, %r37;
	mul.wide.s32 	%rd7, %r368, 64;
	add.s64 	%rd1, %rd6, %rd7;
	cvt.u32.u64 	%r38, %rd4;
	{ .reg .b32 tmp; mov.b64 {tmp, %r39}, %rd4; }
	mov.b64 	{%r40, %r41}, %rd4;
	mov.b32 	%r42, 0;
	st.global.v4.u32 	[%rd1+32], {%r40, %r41, %r42, %r42};
	st.global.v2.u32 	[%rd1+48], {%r42, %r42};
	mov.b64 	%rd8, 0;
	st.global.u64 	[%rd1+56], %rd8;
	shr.s32 	%r43, %r368, 31;
	mov.b32 	%r44, -766435501;
	mul.hi.u32 	%r45, %r44, %r42;
	mov.b32 	%r46, -845247145;
	mul.hi.u32 	%r47, %r46, %r368;
	mul.lo.s32 	%r48, %r368, -845247145;
	xor.b32  	%r49, %r47, %r38;
	xor.b32  	%r50, %r45, %r43;
	xor.b32  	%r51, %r50, %r39;
	add.s32 	%r52, %r38, -1640531527;
	add.s32 	%r53, %r39, -1150833019;
	mul.hi.u32 	%r54, %r44, %r49;
	mul.lo.s32 	%r55, %r49, -766435501;
	mul.hi.u32 	%r56, %r46, %r51;
	mul.lo.s32 	%r57, %r51, -845247145;
	xor.b32  	%r58, %r48, %r56;
	xor.b32  	%r59, %r58, %r52;
	xor.b32  	%r60, %r53, %r54;
	add.s32 	%r61, %r38, 1013904242;
	add.s32 	%r62, %r39, 1993301258;
	mul.hi.u32 	%r63, %r44, %r59;
	mul.lo.s32 	%r64, %r59, -766435501;
	mul.hi.u32 	%r65, %r46, %r60;
	mul.lo.s32 	%r66, %r60, -845247145;
	xor.b32  	%r67, %r57, %r61;
	xor.b32  	%r68, %r67, %r65;
	xor.b32  	%r69, %r55, %r62;
	xor.b32  	%r70, %r69, %r63;
	add.s32 	%r71, %r38, -626627285;
	add.s32 	%r72, %r39, 842468239;
	mul.hi.u32 	%r73, %r44, %r68;
	mul.lo.s32 	%r74, %r68, -766435501;
	mul.hi.u32 	%r75, %r46, %r70;
	mul.lo.s32 	%r76, %r70, -845247145;
	xor.b32  	%r77, %r66, %r71;
	xor.b32  	%r78, %r77, %r75;
	xor.b32  	%r79, %r64, %r72;
	xor.b32  	%r80, %r79, %r73;
	add.s32 	%r81, %r38, 2027808484;
	add.s32 	%r82, %r39, -308364780;
	mul.hi.u32 	%r83, %r44, %r78;
	mul.lo.s32 	%r84, %r78, -766435501;
	mul.hi.u32 	%r85, %r46, %r80;
	mul.lo.s32 	%r86, %r80, -845247145;
	xor.b32  	%r87, %r76, %r81;
	xor.b32  	%r88, %r87, %r85;
	xor.b32  	%r89, %r74, %r82;
	xor.b32  	%r90, %r89, %r83;
	add.s32 	%r91, %r38, 387276957;
	add.s32 	%r92, %r39, -1459197799;
	mul.hi.u32 	%r93, %r44, %r88;
	mul.lo.s32 	%r94, %r88, -766435501;
	mul.hi.u32 	%r95, %r46, %r90;
	mul.lo.s32 	%r96, %r90, -845247145;
	xor.b32  	%r97, %r86, %r91;
	xor.b32  	%r98, %r97, %r95;
	xor.b32  	%r99, %r84, %r92;
	xor.b32  	%r100, %r99, %r93;
	add.s32 	%r101, %r38, -1253254570;
	add.s32 	%r102, %r39, 1684936478;
	mul.hi.u32 	%r103, %r44, %r98;
	mul.lo.s32 	%r104, %r98, -766435501;
	mul.hi.u32 	%r105, %r46, %r100;
	mul.lo.s32 	%r106, %r100, -845247145;
	xor.b32  	%r107, %r96, %r101;
	xor.b32  	%r108, %r107, %r105;
	xor.b32  	%r109, %r94, %r102;
	xor.b32  	%r110, %r109, %r103;
	add.s32 	%r111, %r38, 1401181199;
	add.s32 	%r112, %r39, 534103459;
	mul.hi.u32 	%r113, %r44, %r108;
	mul.lo.s32 	%r114, %r108, -766435501;
	mul.hi.u32 	%r115, %r46, %r110;
	mul.lo.s32 	%r116, %r110, -845247145;
	xor.b32  	%r117, %r106, %r111;
	xor.b32  	%r118, %r117, %r115;
	xor.b32  	%r119, %r104, %r112;
	xor.b32  	%r120, %r119, %r113;
	add.s32 	%r121, %r38, -239350328;
	add.s32 	%r122, %r39, -616729560;
	mul.hi.u32 	%r123, %r44, %r118;
	mul.lo.s32 	%r124, %r118, -766435501;
	mul.hi.u32 	%r125, %r46, %r120;
	mul.lo.s32 	%r126, %r120, -845247145;
	xor.b32  	%r127, %r116, %r121;
	xor.b32  	%r128, %r127, %r125;
	xor.b32  	%r129, %r114, %r122;
	xor.b32  	%r130, %r129, %r123;
	add.s32 	%r131, %r38, -1879881855;
	add.s32 	%r132, %r39, -1767562579;
	mul.hi.u32 	%r133, %r44, %r128;
	mul.lo.s32 	%r134, %r128, -766435501;
	mul.hi.u32 	%r135, %r46, %r130;
	mul.lo.s32 	%r136, %r130, -845247145;
	xor.b32  	%r137, %r126, %r131;
	xor.b32  	%r138, %r137, %r135;
	xor.b32  	%r139, %r124, %r132;
	xor.b32  	%r140, %r139, %r133;
	st.global.v4.u32 	[%rd1], {%r42, %r42, %r368, %r43};
	st.global.v4.u32 	[%rd1+16], {%r138, %r136, %r140, %r134};
	setp.ge.s32 	%p1, %r368, %r35;
	@%p1 bra 	$L__BB0_34;
	mov.u32 	%r141, %nctaid.x;
	mul.lo.s32 	%r3, %r141, %r1;
	cvta.to.global.u64 	%rd2, %rd3;
$L__BB0_2:
	ld.global.u32 	%r142, [%rd1+44];
	setp.eq.s32 	%p2, %r142, 1;
	@%p2 bra 	$L__BB0_32;
	ld.global.u32 	%r143, [%rd1+40];
	add.s32 	%r372, %r143, 1;
	setp.eq.s32 	%p3, %r143, 1;
	@%p3 bra 	$L__BB0_7;
	setp.eq.s32 	%p4, %r143, 2;
	@%p4 bra 	$L__BB0_8;
	setp.eq.s32 	%p5, %r143, 3;
	@%p5 bra 	$L__BB0_9;
	ld.global.u32 	%r369, [%rd1+16];
	bra.uni 	$L__BB0_10;
$L__BB0_7:
	ld.global.u32 	%r369, [%rd1+20];
	bra.uni 	$L__BB0_10;
$L__BB0_8:
	ld.global.u32 	%r369, [%rd1+24];
	bra.uni 	$L__BB0_10;
$L__BB0_9:
	ld.global.u32 	%r369, [%rd1+28];
$L__BB0_10:
	setp.ne.s32 	%p6, %r372, 4;
	@%p6 bra 	$L__BB0_17;
	ld.global.v2.u32 	{%r144, %r371}, [%rd1];
	add.s32 	%r12, %r144, 1;
	setp.eq.s32 	%p7, %r12, 0;
	st.global.u32 	[%rd1], %r12;
	@%p7 bra 	$L__BB0_13;
	ld.global.u32 	%r370, [%rd1+8];
	bra.uni 	$L__BB0_16;
$L__BB0_13:
	add.s32 	%r371, %r371, 1;
	setp.ne.s32 	%p8, %r371, 0;
	st.global.u32 	[%rd1+4], %r371;
	ld.global.u32 	%r370, [%rd1+8];
	@%p8 bra 	$L__BB0_16;
	add.s32 	%r370, %r370, 1;
	setp.ne.s32 	%p9, %r370, 0;
	st.global.u32 	[%rd1+8], %r370;
	mov.b32 	%r371, 0;
	@%p9 bra 	$L__BB0_16;
	ld.global.u32 	%r147, [%rd1+12];
	add.s32 	%r148, %r147, 1;
	st.global.u32 	[%rd1+12], %r148;
	mov.b32 	%r370, 0;
	mov.u32 	%r371, %r370;
$L__BB0_16:
	ld.global.u32 	%r150, [%rd1+12];
	ld.global.v2.u32 	{%r151, %r152}, [%rd1+32];
	mov.b32 	%r153, -766435501;
	mul.hi.u32 	%r154, %r153, %r12;
	mul.lo.s32 	%r155, %r12, -766435501;
	mov.b32 	%r156, -845247145;
	mul.hi.u32 	%r157, %r156, %r370;
	mul.lo.s32 	%r158, %r370, -845247145;
	xor.b32  	%r159, %r157, %r371;
	xor.b32  	%r160, %r159, %r151;
	xor.b32  	%r161, %r150, %r154;
	xor.b32  	%r162, %r161, %r152;
	add.s32 	%r163, %r151, -1640531527;
	add.s32 	%r164, %r152, -1150833019;
	mul.hi.u32 	%r165, %r153, %r160;
	mul.lo.s32 	%r166, %r160, -766435501;
	mul.hi.u32 	%r167, %r156, %r162;
	mul.lo.s32 	%r168, %r162, -845247145;
	xor.b32  	%r169, %r158, %r167;
	xor.b32  	%r170, %r169, %r163;
	xor.b32  	%r171, %r165, %r155;
	xor.b32  	%r172, %r171, %r164;
	add.s32 	%r173, %r151, 1013904242;
	add.s32 	%r174, %r152, 1993301258;
	mul.hi.u32 	%r175, %r153, %r170;
	mul.lo.s32 	%r176, %r170, -766435501;
	mul.hi.u32 	%r177, %r156, %r172;
	mul.lo.s32 	%r178, %r172, -845247145;
	xor.b32  	%r179, %r168, %r173;
	xor.b32  	%r180, %r179, %r177;
	xor.b32  	%r181, %r174, %r166;
	xor.b32  	%r182, %r181, %r175;
	add.s32 	%r183, %r151, -626627285;
	add.s32 	%r184, %r152, 842468239;
	mul.hi.u32 	%r185, %r153, %r180;
	mul.lo.s32 	%r186, %r180, -766435501;
	mul.hi.u32 	%r187, %r156, %r182;
	mul.lo.s32 	%r188, %r182, -845247145;
	xor.b32  	%r189, %r178, %r183;
	xor.b32  	%r190, %r189, %r187;
	xor.b32  	%r191, %r176, %r184;
	xor.b32  	%r192, %r191, %r185;
	add.s32 	%r193, %r151, 2027808484;
	add.s32 	%r194, %r152, -308364780;
	mul.hi.u32 	%r195, %r153, %r190;
	mul.lo.s32 	%r196, %r190, -766435501;
	mul.hi.u32 	%r197, %r156, %r192;
	mul.lo.s32 	%r198, %r192, -845247145;
	xor.b32  	%r199, %r188, %r193;
	xor.b32  	%r200, %r199, %r197;
	xor.b32  	%r201, %r186, %r194;
	xor.b32  	%r202, %r201, %r195;
	add.s32 	%r203, %r151, 387276957;
	add.s32 	%r204, %r152, -1459197799;
	mul.hi.u32 	%r205, %r153, %r200;
	mul.lo.s32 	%r206, %r200, -766435501;
	mul.hi.u32 	%r207, %r156, %r202;
	mul.lo.s32 	%r208, %r202, -845247145;
	xor.b32  	%r209, %r198, %r203;
	xor.b32  	%r210, %r209, %r207;
	xor.b32  	%r211, %r196, %r204;
	xor.b32  	%r212, %r211, %r205;
	add.s32 	%r213, %r151, -1253254570;
	add.s32 	%r214, %r152, 1684936478;
	mul.hi.u32 	%r215, %r153, %r210;
	mul.lo.s32 	%r216, %r210, -766435501;
	mul.hi.u32 	%r217, %r156, %r212;
	mul.lo.s32 	%r218, %r212, -845247145;
	xor.b32  	%r219, %r208, %r213;
	xor.b32  	%r220, %r219, %r217;
	xor.b32  	%r221, %r206, %r214;
	xor.b32  	%r222, %r221, %r215;
	add.s32 	%r223, %r151, 1401181199;
	add.s32 	%r224, %r152, 534103459;
	mul.hi.u32 	%r225, %r153, %r220;
	mul.lo.s32 	%r226, %r220, -766435501;
	mul.hi.u32 	%r227, %r156, %r222;
	mul.lo.s32 	%r228, %r222, -845247145;
	xor.b32  	%r229, %r218, %r223;
	xor.b32  	%r230, %r229, %r227;
	xor.b32  	%r231, %r216, %r224;
	xor.b32  	%r232, %r231, %r225;
	add.s32 	%r233, %r151, -239350328;
	add.s32 	%r234, %r152, -616729560;
	mul.hi.u32 	%r235, %r153, %r230;
	mul.lo.s32 	%r236, %r230, -766435501;
	mul.hi.u32 	%r237, %r156, %r232;
	mul.lo.s32 	%r238, %r232, -845247145;
	xor.b32  	%r239, %r228, %r233;
	xor.b32  	%r240, %r239, %r237;
	xor.b32  	%r241, %r226, %r234;
	xor.b32  	%r242, %r241, %r235;
	add.s32 	%r243, %r151, -1879881855;
	add.s32 	%r244, %r152, -1767562579;
	mul.hi.u32 	%r245, %r153, %r240;
	mul.lo.s32 	%r246, %r240, -766435501;
	mul.hi.u32 	%r247, %r156, %r242;
	mul.lo.s32 	%r248, %r242, -845247145;
	xor.b32  	%r249, %r238, %r243;
	xor.b32  	%r250, %r249, %r247;
	xor.b32  	%r251, %r236, %r244;
	xor.b32  	%r252, %r251, %r245;
	st.global.v4.u32 	[%rd1+16], {%r250, %r248, %r252, %r246};
	mov.b32 	%r372, 0;
$L__BB0_17:
	add.s32 	%r20, %r372, 1;
	st.global.u32 	[%rd1+40], %r20;
	setp.eq.s32 	%p10, %r372, 1;
	@%p10 bra 	$L__BB0_21;
	setp.eq.s32 	%p11, %r372, 2;
	@%p11 bra 	$L__BB0_22;
	setp.eq.s32 	%p12, %r372, 3;
	@%p12 bra 	$L__BB0_23;
	ld.global.u32 	%r373, [%rd1+16];
	bra.uni 	$L__BB0_24;
$L__BB0_21:
	ld.global.u32 	%r373, [%rd1+20];
	bra.uni 	$L__BB0_24;
$L__BB0_22:
	ld.global.u32 	%r373, [%rd1+24];
	bra.uni 	$L__BB0_24;
$L__BB0_23:
	ld.global.u32 	%r373, [%rd1+28];
$L__BB0_24:
	setp.ne.s32 	%p13, %r20, 4;
	@%p13 bra 	$L__BB0_31;
	ld.global.v2.u32 	{%r253, %r375}, [%rd1];
	add.s32 	%r27, %r253, 1;
	setp.eq.s32 	%p14, %r27, 0;
	st.global.u32 	[%rd1], %r27;
	@%p14 bra 	$L__BB0_27;
	ld.global.u32 	%r374, [%rd1+8];
	bra.uni 	$L__BB0_30;
$L__BB0_27:
	add.s32 	%r375, %r375, 1;
	setp.ne.s32 	%p15, %r375, 0;
	st.global.u32 	[%rd1+4], %r375;
	ld.global.u32 	%r374, [%rd1+8];
	@%p15 bra 	$L__BB0_30;
	add.s32 	%r374, %r374, 1;
	setp.ne.s32 	%p16, %r374, 0;
	st.global.u32 	[%rd1+8], %r374;
	mov.b32 	%r375, 0;
	@%p16 bra 	$L__BB0_30;
	ld.global.u32 	%r256, [%rd1+12];
	add.s32 	%r257, %r256, 1;
	st.global.u32 	[%rd1+12], %r257;
	mov.b32 	%r374, 0;
	mov.u32 	%r375, %r374;
$L__BB0_30:
	ld.global.u32 	%r258, [%rd1+12];
	ld.global.v2.u32 	{%r259, %r260}, [%rd1+32];
	mov.b32 	%r261, -766435501;
	mul.hi.u32 	%r262, %r261, %r27;
	mul.lo.s32 	%r263, %r27, -766435501;
	mov.b32 	%r264, -845247145;
	mul.hi.u32 	%r265, %r264, %r374;
	mul.lo.s32 	%r266, %r374, -845247145;
	xor.b32  	%r267, %r265, %r375;
	xor.b32  	%r268, %r267, %r259;
	xor.b32  	%r269, %r258, %r262;
	xor.b32  	%r270, %r269, %r260;
	add.s32 	%r271, %r259, -1640531527;
	add.s32 	%r272, %r260, -1150833019;
	mul.hi.u32 	%r273, %r261, %r268;
	mul.lo.s32 	%r274, %r268, -766435501;
	mul.hi.u32 	%r275, %r264, %r270;
	mul.lo.s32 	%r276, %r270, -845247145;
	xor.b32  	%r277, %r266, %r275;
	xor.b32  	%r278, %r277, %r271;
	xor.b32  	%r279, %r273, %r263;
	xor.b32  	%r280, %r279, %r272;
	add.s32 	%r281, %r259, 1013904242;
	add.s32 	%r282, %r260, 1993301258;
	mul.hi.u32 	%r283, %r261, %r278;
	mul.lo.s32 	%r284, %r278, -766435501;
	mul.hi.u32 	%r285, %r264, %r280;
	mul.lo.s32 	%r286, %r280, -845247145;
	xor.b32  	%r287, %r276, %r281;
	xor.b32  	%r288, %r287, %r285;
	xor.b32  	%r289, %r282, %r274;
	xor.b32  	%r290, %r289, %r283;
	add.s32 	%r291, %r259, -626627285;
	add.s32 	%r292, %r260, 842468239;
	mul.hi.u32 	%r293, %r261, %r288;
	mul.lo.s32 	%r294, %r288, -766435501;
	mul.hi.u32 	%r295, %r264, %r290;
	mul.lo.s32 	%r296, %r290, -845247145;
	xor.b32  	%r297, %r286, %r291;
	xor.b32  	%r298, %r297, %r295;
	xor.b32  	%r299, %r284, %r292;
	xor.b32  	%r300, %r299, %r293;
	add.s32 	%r301, %r259, 2027808484;
	add.s32 	%r302, %r260, -308364780;
	mul.hi.u32 	%r303, %r261, %r298;
	mul.lo.s32 	%r304, %r298, -766435501;
	mul.hi.u32 	%r305, %r264, %r300;
	mul.lo.s32 	%r306, %r300, -845247145;
	xor.b32  	%r307, %r296, %r301;
	xor.b32  	%r308, %r307, %r305;
	xor.b32  	%r309, %r294, %r302;
	xor.b32  	%r310, %r309, %r303;
	add.s32 	%r311, %r259, 387276957;
	add.s32 	%r312, %r260, -1459197799;
	mul.hi.u32 	%r313, %r261, %r308;
	mul.lo.s32 	%r314, %r308, -766435501;
	mul.hi.u32 	%r315, %r264, %r310;
	mul.lo.s32 	%r316, %r310, -845247145;
	xor.b32  	%r317, %r306, %r311;
	xor.b32  	%r318, %r317, %r315;
	xor.b32  	%r319, %r304, %r312;
	xor.b32  	%r320, %r319, %r313;
	add.s32 	%r321, %r259, -1253254570;
	add.s32 	%r322, %r260, 1684936478;
	mul.hi.u32 	%r323, %r261, %r318;
	mul.lo.s32 	%r324, %r318, -766435501;
	mul.hi.u32 	%r325, %r264, %r320;
	mul.lo.s32 	%r326, %r320, -845247145;
	xor.b32  	%r327, %r316, %r321;
	xor.b32  	%r328, %r327, %r325;
	xor.b32  	%r329, %r314, %r322;
	xor.b32  	%r330, %r329, %r323;
	add.s32 	%r331, %r259, 1401181199;
	add.s32 	%r332, %r260, 534103459;
	mul.hi.u32 	%r333, %r261, %r328;
	mul.lo.s32 	%r334, %r328, -766435501;
	mul.hi.u32 	%r335, %r264, %r330;
	mul.lo.s32 	%r336, %r330, -845247145;
	xor.b32  	%r337, %r326, %r331;
	xor.b32  	%r338, %r337, %r335;
	xor.b32  	%r339, %r324, %r332;
	xor.b32  	%r340, %r339, %r333;
	add.s32 	%r341, %r259, -239350328;
	add.s32 	%r342, %r260, -616729560;
	mul.hi.u32 	%r343, %r261, %r338;
	mul.lo.s32 	%r344, %r338, -766435501;
	mul.hi.u32 	%r345, %r264, %r340;
	mul.lo.s32 	%r346, %r340, -845247145;
	xor.b32  	%r347, %r336, %r341;
	xor.b32  	%r348, %r347, %r345;
	xor.b32  	%r349, %r334, %r342;
	xor.b32  	%r350, %r349, %r343;
	add.s32 	%r351, %r259, -1879881855;
	add.s32 	%r352, %r260, -1767562579;
	mul.hi.u32 	%r353, %r261, %r348;
	mul.lo.s32 	%r354, %r348, -766435501;
	mul.hi.u32 	%r355, %r264, %r350;
	mul.lo.s32 	%r356, %r350, -845247145;
	xor.b32  	%r357, %r346, %r351;
	xor.b32  	%r358, %r357, %r355;
	xor.b32  	%r359, %r344, %r352;
	xor.b32  	%r360, %r359, %r353;
	st.global.v4.u32 	[%rd1+16], {%r358, %r356, %r360, %r354};
	mov.b32 	%r361, 0;
	st.global.u32 	[%rd1+40], %r361;
$L__BB0_31:
	cvt.rn.f32.u32 	%f4, %r369;
	fma.rn.f32 	%f5, %f4, 0f2F800000, 0f2F000000;
	cvt.rn.f32.u32 	%f6, %r373;
	fma.rn.f32 	%f7, %f6, 0f30C90FDB, 0f30490FDB;
	setp.lt.f32 	%p17, %f5, 0f00800000;
	mul.f32 	%f8, %f5, 0f4B000000;
	selp.f32 	%f9, %f8, %f5, %p17;
	selp.f32 	%f10, 0fC1B80000, 0f00000000, %p17;
	mov.b32 	%r362, %f9;
	add.s32 	%r363, %r362, -1059760811;
	and.b32  	%r364, %r363, -8388608;
	sub.s32 	%r365, %r362, %r364;
	mov.b32 	%f11, %r365;
	cvt.rn.f32.s32 	%f12, %r364;
	fma.rn.f32 	%f13, %f12, 0f34000000, %f10;
	add.f32 	%f14, %f11, 0fBF800000;
	fma.rn.f32 	%f15, %f14, 0fBE055027, 0f3E1039F6;
	fma.rn.f32 	%f16, %f15, %f14, 0fBDF8CDCC;
	fma.rn.f32 	%f17, %f16, %f14, 0f3E0F2955;
	fma.rn.f32 	%f18, %f17, %f14, 0fBE2AD8B9;
	fma.rn.f32 	%f19, %f18, %f14, 0f3E4CED0B;
	fma.rn.f32 	%f20, %f19, %f14, 0fBE7FFF22;
	fma.rn.f32 	%f21, %f20, %f14, 0f3EAAAA78;
	fma.rn.f32 	%f22, %f21, %f14, 0fBF000000;
	mul.f32 	%f23, %f14, %f22;
	fma.rn.f32 	%f24, %f23, %f14, %f14;
	fma.rn.f32 	%f25, %f13, 0f3F317218, %f24;
	setp.gt.u32 	%p18, %r362, 2139095039;
	fma.rn.f32 	%f26, %f9, 0f7F800000, 0f7F800000;
	selp.f32 	%f27, %f26, %f25, %p18;
	setp.eq.f32 	%p19, %f9, 0f00000000;
	mul.f32 	%f28, %f27, 0fC0000000;
	selp.f32 	%f29, 0f7F800000, %f28, %p19;
	sqrt.rn.f32 	%f30, %f29;
	sin.approx.f32 	%f31, %f7;
	cos.approx.f32 	%f32, %f7;
	mul.f32 	%f34, %f30, %f31;
	mul.f32 	%f33, %f30, %f32;
	st.global.f32 	[%rd1+52], %f33;
	mov.b32 	%r366, 1;
	st.global.u32 	[%rd1+44], %r366;
	bra.uni 	$L__BB0_33;
$L__BB0_32:
	mov.b32 	%r367, 0;
	st.global.u32 	[%rd1+44], %r367;
	ld.global.f32 	%f34, [%rd1+52];
$L__BB0_33:
	mul.wide.s32 	%rd9, %r368, 4;
	add.s64 	%rd10, %rd2, %rd9;
	st.global.f32 	[%rd10], %f34;
	add.s32 	%r368, %r368, %r3;
	setp.lt.s32 	%p20, %r368, %r35;
	@%p20 bra 	$L__BB0_2;
$L__BB0_34:
	ret;

}
	// .globl	_Z15d_normal_kernelyP24curandStatePhilox4_32_10Pdi
.visible .entry _Z15d_normal_kernelyP24curandStatePhilox4_32_10Pdi(
	.param .u64 _Z15d_normal_kernelyP24curandStatePhilox4_32_10Pdi_param_0,
	.param .u64 .ptr .align 1 _Z15d_normal_kernelyP24curandStatePhilox4_32_10Pdi_param_1,
	.param .u64 .ptr .align 1 _Z15d_normal_kernelyP24curandStatePhilox4_32_10Pdi_param_2,
	.param .u32 _Z15d_normal_kernelyP24curandStatePhilox4_32_10Pdi_param_3
)
{
	.reg .pred 	%p<18>;
	.reg .b32 	%r<294>;
	.reg .b64 	%rd<19>;
	.reg .b64 	%fd<93>;

	ld.param.u64 	%rd4, [_Z15d_normal_kernelyP24curandStatePhilox4_32_10Pdi_param_0];
	ld.param.u64 	%rd5, [_Z15d_normal_kernelyP24curandStatePhilox4_32_10Pdi_param_1];
	ld.param.u64 	%rd3, [_Z15d_normal_kernelyP24curandStatePhilox4_32_10Pdi_param_2];
	ld.param.u32 	%r35, [_Z15d_normal_kernelyP24curandStatePhilox4_32_10Pdi_param_3];
	cvta.to.global.u64 	%rd6, %rd5;
	mov.u32 	%r36, %ctaid.x;
	mov.u32 	%r1, %ntid.x;
	mov.u32 	%r37, %tid.x;
	mad.lo.s32 	%r283, %r36, %r1, %r37;
	mul.wide.s32 	%rd7, %r283, 64;
	add.s64 	%rd1, %rd6, %rd7;
	cvt.u32.u64 	%r38, %rd4;
	{ .reg .b32 tmp; mov.b64 {tmp, %r39}, %rd4; }
	mov.b64 	{%r40, %r41}, %rd4;
	mov.b32 	%r42, 0;
	st.global.v4.u32 	[%rd1+32], {%r40, %r41, %r42, %r42};
	st.global.v2.u32 	[%rd1+48], {%r42, %r42};
	mov.b64 	%rd8, 0;
	st.global.u64 	[%rd1+56], %rd8;
	shr.s32 	%r43, %r283, 31;
	mov.b32 	%r44, -766435501;
	mul.hi.u32 	%r45, %r44, %r42;
	mov.b32 	%r46, -845247145;
	mul.hi.u32 	%r47, %r46, %r283;
	mul.lo.s32 	%r48, %r283, -845247145;
	xor.b32  	%r49, %r47, %r38;
	xor.b32  	%r50, %r45, %r43;
	xor.b32  	%r51, %r50, %r39;
	add.s32 	%r52, %r38, -1640531527;
	add.s32 	%r53, %r39, -1150833019;
	mul.hi.u32 	%r54, %r44, %r49;
	mul.lo.s32 	%r55, %r49, -766435501;
	mul.hi.u32 	%r56, %r46, %r51;
	mul.lo.s32 	%r57, %r51, -845247145;
	xor.b32  	%r58, %r48, %r56;
	xor.b32  	%r59, %r58, %r52;
	xor.b32  	%r60, %r53, %r54;
	add.s32 	%r61, %r38, 1013904242;
	add.s32 	%r62, %r39, 1993301258;
	mul.hi.u32 	%r63, %r44, %r59;
	mul.lo.s32 	%r64, %r59, -766435501;
	mul.hi.u32 	%r65, %r46, %r60;
	mul.lo.s32 	%r66, %r60, -845247145;
	xor.b32  	%r67, %r57, %r61;
	xor.b32  	%r68, %r67, %r65;
	xor.b32  	%r69, %r55, %r62;
	xor.b32  	%r70, %r69, %r63;
	add.s32 	%r71, %r38, -626627285;
	add.s32 	%r72, %r39, 842468239;
	mul.hi.u32 	%r73, %r44, %r68;
	mul.lo.s32 	%r74, %r68, -766435501;
	mul.hi.u32 	%r75, %r46, %r70;
	mul.lo.s32 	%r76, %r70, -845247145;
	xor.b32  	%r77, %r66, %r71;
	xor.b32  	%r78, %r77, %r75;
	xor.b32  	%r79, %r64, %r72;
	xor.b32  	%r80, %r79, %r73;
	add.s32 	%r81, %r38, 2027808484;
	add.s32 	%r82, %r39, -308364780;
	mul.hi.u32 	%r83, %r44, %r78;
	mul.lo.s32 	%r84, %r78, -766435501;
	mul.hi.u32 	%r85, %r46, %r80;
	mul.lo.s32 	%r86, %r80, -845247145;
	xor.b32  	%r87, %r76, %r81;
	xor.b32  	%r88, %r87, %r85;
	xor.b32  	%r89, %r74, %r82;
	xor.b32  	%r90, %r89, %r83;
	add.s32 	%r91, %r38, 387276957;
	add.s32 	%r92, %r39, -1459197799;
	mul.hi.u32 	%r93, %r44, %r88;
	mul.lo.s32 	%r94, %r88, -766435501;
	mul.hi.u32 	%r95, %r46, %r90;
	mul.lo.s32 	%r96, %r90, -845247145;
	xor.b32  	%r97, %r86, %r91;
	xor.b32  	%r98, %r97, %r95;
	xor.b32  	%r99, %r84, %r92;
	xor.b32  	%r100, %r99, %r93;
	add.s32 	%r101, %r38, -1253254570;
	add.s32 	%r102, %r39, 1684936478;
	mul.hi.u32 	%r103, %r44, %r98;
	mul.lo.s32 	%r104, %r98, -766435501;
	mul.hi.u32 	%r105, %r46, %r100;
	mul.lo.s32 	%r106, %r100, -845247145;
	xor.b32  	%r107, %r96, %r101;
	xor.b32  	%r108, %r107, %r105;
	xor.b32  	%r109, %r94, %r102;
	xor.b32  	%r110, %r109, %r103;
	add.s32 	%r111, %r38, 1401181199;
	add.s32 	%r112, %r39, 534103459;
	mul.hi.u32 	%r113, %r44, %r108;
	mul.lo.s32 	%r114, %r108, -766435501;
	mul.hi.u32 	%r115, %r46, %r110;
	mul.lo.s32 	%r116, %r110, -845247145;
	xor.b32  	%r117, %r106, %r111;
	xor.b32  	%r118, %r117, %r115;
	xor.b32  	%r119, %r104, %r112;
	xor.b32  	%r120, %r119, %r113;
	add.s32 	%r121, %r38, -239350328;
	add.s32 	%r122, %r39, -616729560;
	mul.hi.u32 	%r123, %r44, %r118;
	mul.lo.s32 	%r124, %r118, -766435501;
	mul.hi.u32 	%r125, %r46, %r120;
	mul.lo.s32 	%r126, %r120, -845247145;
	xor.b32  	%r127, %r116, %r121;
	xor.b32  	%r128, %r127, %r125;
	xor.b32  	%r129, %r114, %r122;
	xor.b32  	%r130, %r129, %r123;
	add.s32 	%r131, %r38, -1879881855;
	add.s32 	%r132, %r39, -1767562579;
	mul.hi.u32 	%r133, %r44, %r128;
	mul.lo.s32 	%r134, %r128, -766435501;
	mul.hi.u32 	%r135, %r46, %r130;
	mul.lo.s32 	%r136, %r130, -845247145;
	xor.b32  	%r137, %r126, %r131;
	xor.b32  	%r138, %r137, %r135;
	xor.b32  	%r139, %r124, %r132;
	xor.b32  	%r140, %r139, %r133;
	st.global.v4.u32 	[%rd1], {%r42, %r42, %r283, %r43};
	st.global.v4.u32 	[%rd1+16], {%r138, %r136, %r140, %r134};
	setp.ge.s32 	%p1, %r283, %r35;
	@%p1 bra 	$L__BB1_25;
	mov.b32 	%r141, 1127219200;
	mov.b32 	%r142, -2147483648;
	mov.b64 	%fd1, {%r142, %r141};
	mov.u32 	%r143, %nctaid.x;
	mul.lo.s32 	%r3, %r143, %r1;
	cvta.to.global.u64 	%rd2, %rd3;
$L__BB1_2:
	ld.global.u32 	%r144, [%rd1+48];
	setp.eq.s32 	%p2, %r144, 1;
	@%p2 bra 	$L__BB1_23;
	ld.global.v4.u32 	{%r5, %r8, %r7, %r6}, [%rd1+16];
	ld.global.v2.u32 	{%r145, %r285}, [%rd1];
	add.s32 	%r10, %r145, 1;
	setp.eq.s32 	%p3, %r10, 0;
	st.global.u32 	[%rd1], %r10;
	@%p3 bra 	$L__BB1_5;
	ld.global.u32 	%r284, [%rd1+8];
	bra.uni 	$L__BB1_8;
$L__BB1_5:
	add.s32 	%r285, %r285, 1;
	setp.ne.s32 	%p4, %r285, 0;
	st.global.u32 	[%rd1+4], %r285;
	ld.global.u32 	%r284, [%rd1+8];
	@%p4 bra 	$L__BB1_8;
	add.s32 	%r284, %r284, 1;
	setp.ne.s32 	%p5, %r284, 0;
	st.global.u32 	[%rd1+8], %r284;
	mov.b32 	%r285, 0;
	@%p5 bra 	$L__BB1_8;
	ld.global.u32 	%r148, [%rd1+12];
	add.s32 	%r149, %r148, 1;
	st.global.u32 	[%rd1+12], %r149;
	mov.b32 	%r284, 0;
	mov.u32 	%r285, %r284;
$L__BB1_8:
	ld.global.u32 	%r151, [%rd1+12];
	.pragma "used_bytes_mask 4095";
	ld.global.v4.u32 	{%r152, %r153, %r150, %r154}, [%rd1+32];
	mov.b32 	%r155, -766435501;
	mul.hi.u32 	%r156, %r155, %r10;
	mul.lo.s32 	%r157, %r10, -766435501;
	mov.b32 	%r158, -845247145;
	mul.hi.u32 	%r159, %r158, %r284;
	mul.lo.s32 	%r160, %r284, -845247145;
	xor.b32  	%r161, %r159, %r285;
	xor.b32  	%r162, %r161, %r152;
	xor.b32  	%r163, %r151, %r156;
	xor.b32  	%r164, %r163, %r153;
	add.s32 	%r165, %r152, -1640531527;
	add.s32 	%r166, %r153, -1150833019;
	mul.hi.u32 	%r167, %r155, %r162;
	mul.lo.s32 	%r168, %r162, -766435501;
	mul.hi.u32 	%r169, %r158, %r164;
	mul.lo.s32 	%r170, %r164, -845247145;
	xor.b32  	%r171, %r160, %r169;
	xor.b32  	%r172, %r171, %r165;
	xor.b32  	%r173, %r167, %r157;
	xor.b32  	%r174, %r173, %r166;
	add.s32 	%r175, %r152, 1013904242;
	add.s32 	%r176, %r153, 1993301258;
	mul.hi.u32 	%r177, %r155, %r172;
	mul.lo.s32 	%r178, %r172, -766435501;
	mul.hi.u32 	%r179, %r158, %r174;
	mul.lo.s32 	%r180, %r174, -845247145;
	xor.b32  	%r181, %r170, %r175;
	xor.b32  	%r182, %r181, %r179;
	xor.b32  	%r183, %r176, %r168;
	xor.b32  	%r184, %r183, %r177;
	add.s32 	%r185, %r152, -626627285;
	add.s32 	%r186, %r153, 842468239;
	mul.hi.u32 	%r187, %r155, %r182;
	mul.lo.s32 	%r188, %r182, -766435501;
	mul.hi.u32 	%r189, %r158, %r184;
	mul.lo.s32 	%r190, %r184, -845247145;
	xor.b32  	%r191, %r180, %r185;
	xor.b32  	%r192, %r191, %r189;
	xor.b32  	%r193, %r178, %r186;
	xor.b32  	%r194, %r193, %r187;
	add.s32 	%r195, %r152, 2027808484;
	add.s32 	%r196, %r153, -308364780;
	mul.hi.u32 	%r197, %r155, %r192;
	mul.lo.s32 	%r198, %r192, -766435501;
	mul.hi.u32 	%r199, %r158, %r194;
	mul.lo.s32 	%r200, %r194, -845247145;
	xor.b32  	%r201, %r190, %r195;
	xor.b32  	%r202, %r201, %r199;
	xor.b32  	%r203, %r188, %r196;
	xor.b32  	%r204, %r203, %r197;
	add.s32 	%r205, %r152, 387276957;
	add.s32 	%r206, %r153, -1459197799;
	mul.hi.u32 	%r207, %r155, %r202;
	mul.lo.s32 	%r208, %r202, -766435501;
	mul.hi.u32 	%r209, %r158, %r204;
	mul.lo.s32 	%r210, %r204, -845247145;
	xor.b32  	%r211, %r200, %r205;
	xor.b32  	%r212, %r211, %r209;
	xor.b32  	%r213, %r198, %r206;
	xor.b32  	%r214, %r213, %r207;
	add.s32 	%r215, %r152, -1253254570;
	add.s32 	%r216, %r153, 1684936478;
	mul.hi.u32 	%r217, %r155, %r212;
	mul.lo.s32 	%r218, %r212, -766435501;
	mul.hi.u32 	%r219, %r158, %r214;
	mul.lo.s32 	%r220, %r214, -845247145;
	xor.b32  	%r221, %r210, %r215;
	xor.b32  	%r222, %r221, %r219;
	xor.b32  	%r223, %r208, %r216;
	xor.b32  	%r224, %r223, %r217;
	add.s32 	%r225, %r152, 1401181199;
	add.s32 	%r226, %r153, 534103459;
	mul.hi.u32 	%r227, %r155, %r222;
	mul.lo.s32 	%r228, %r222, -766435501;
	mul.hi.u32 	%r229, %r158, %r224;
	mul.lo.s32 	%r230, %r224, -845247145;
	xor.b32  	%r231, %r220, %r225;
	xor.b32  	%r232, %r231, %r229;
	xor.b32  	%r233, %r218, %r226;
	xor.b32  	%r234, %r233, %r227;
	add.s32 	%r235, %r152, -239350328;
	add.s32 	%r236, %r153, -616729560;
	mul.hi.u32 	%r237, %r155, %r232;
	mul.lo.s32 	%r238, %r232, -766435501;
	mul.hi.u32 	%r239, %r158, %r234;
	mul.lo.s32 	%r240, %r234, -845247145;
	xor.b32  	%r241, %r230, %r235;
	xor.b32  	%r242, %r241, %r239;
	xor.b32  	%r243, %r228, %r236;
	xor.b32  	%r244, %r243, %r237;
	add.s32 	%r245, %r152, -1879881855;
	add.s32 	%r246, %r153, -1767562579;
	mul.hi.u32 	%r247, %r155, %r242;
	mul.lo.s32 	%r248, %r242, -766435501;
	mul.hi.u32 	%r249, %r158, %r244;
	mul.lo.s32 	%r289, %r244, -845247145;
	xor.b32  	%r250, %r240, %r245;
	xor.b32  	%r18, %r250, %r249;
	xor.b32  	%r251, %r238, %r246;
	xor.b32  	%r19, %r251, %r247;
	st.global.v4.u32 	[%rd1+16], {%r18, %r289, %r19, %r248};
	setp.eq.s32 	%p6, %r150, 3;
	@%p6 bra 	$L__BB1_12;
	setp.eq.s32 	%p7, %r150, 2;
	mov.u32 	%r286, %r7;
	mov.u32 	%r287, %r6;
	mov.u32 	%r288, %r18;
	@%p7 bra 	$L__BB1_13;
	setp.ne.s32 	%p8, %r150, 1;
	mov.u32 	%r286, %r5;
	mov.u32 	%r287, %r8;
	mov.u32 	%r288, %r7;
	mov.u32 	%r289, %r6;
	@%p8 bra 	$L__BB1_13;
	mov.u32 	%r286, %r8;
	mov.u32 	%r287, %r7;
	mov.u32 	%r288, %r6;
	mov.u32 	%r289, %r18;
	bra.uni 	$L__BB1_13;
$L__BB1_12:
	mov.u32 	%r286, %r6;
	mov.u32 	%r287, %r18;
	mov.u32 	%r288, %r289;
	mov.u32 	%r289, %r19;
$L__BB1_13:
	cvt.u64.u32 	%rd9, %r286;
	mul.wide.u32 	%rd10, %r287, 2097152;
	xor.b64  	%rd11, %rd10, %rd9;
	cvt.rn.f64.u64 	%fd23, %rd11;
	fma.rn.f64 	%fd87, %fd23, 0d3CA0000000000000, 0d3C90000000000000;
	cvt.u64.u32 	%rd12, %r288;
	mul.wide.u32 	%rd13, %r289, 2097152;
	xor.b64  	%rd14, %rd13, %rd12;
	cvt.rn.f64.u64 	%fd24, %rd14;
	fma.rn.f64 	%fd3, %fd24, 0d3CB0000000000000, 0d3CA0000000000000;
	{
	.reg .b32 %temp; 
	mov.b64 	{%temp, %r290}, %fd87;
	}
	{
	.reg .b32 %temp; 
	mov.b64 	{%r291, %temp}, %fd87;
	}
	setp.gt.s32 	%p9, %r290, 1048575;
	mov.b32 	%r292, -1023;
	@%p9 bra 	$L__BB1_15;
	mul.f64 	%fd87, %fd87, 0d4350000000000000;
	{
	.reg .b32 %temp; 
	mov.b64 	{%temp, %r290}, %fd87;
	}
	{
	.reg .b32 %temp; 
	mov.b64 	{%r291, %temp}, %fd87;
	}
	mov.b32 	%r292, -1077;
$L__BB1_15:
	add.s32 	%r254, %r290, -1;
	setp.gt.u32 	%p10, %r254, 2146435070;
	@%p10 bra 	$L__BB1_19;
	shr.u32 	%r257, %r290, 20;
	add.s32 	%r293, %r292, %r257;
	and.b32  	%r258, %r290, 1048575;
	or.b32  	%r259, %r258, 1072693248;
	mov.b64 	%fd88, {%r291, %r259};
	setp.lt.u32 	%p12, %r259, 1073127583;
	@%p12 bra 	$L__BB1_18;
	{
	.reg .b32 %temp; 
	mov.b64 	{%r260, %temp}, %fd88;
	}
	{
	.reg .b32 %temp; 
	mov.b64 	{%temp, %r261}, %fd88;
	}
	add.s32 	%r262, %r261, -1048576;
	mov.b64 	%fd88, {%r260, %r262};
	add.s32 	%r293, %r293, 1;
$L__BB1_18:
	add.f64 	%fd26, %fd88, 0dBFF0000000000000;
	add.f64 	%fd27, %fd88, 0d3FF0000000000000;
	rcp.approx.ftz.f64 	%fd28, %fd27;
	neg.f64 	%fd29, %fd27;
	fma.rn.f64 	%fd30, %fd29, %fd28, 0d3FF0000000000000;
	fma.rn.f64 	%fd31, %fd30, %fd30, %fd30;
	fma.rn.f64 	%fd32, %fd31, %fd28, %fd28;
	mul.f64 	%fd33, %fd26, %fd32;
	fma.rn.f64 	%fd34, %fd26, %fd32, %fd33;
	mul.f64 	%fd35, %fd34, %fd34;
	fma.rn.f64 	%fd36, %fd35, 0d3EB1380B3AE80F1E, 0d3ED0EE258B7A8B04;
	fma.rn.f64 	%fd37, %fd36, %fd35, 0d3EF3B2669F02676F;
	fma.rn.f64 	%fd38, %fd37, %fd35, 0d3F1745CBA9AB0956;
	fma.rn.f64 	%fd39, %fd38, %fd35, 0d3F3C71C72D1B5154;
	fma.rn.f64 	%fd40, %fd39, %fd35, 0d3F624924923BE72D;
	fma.rn.f64 	%fd41, %fd40, %fd35, 0d3F8999999999A3C4;
	fma.rn.f64 	%fd42, %fd41, %fd35, 0d3FB5555555555554;
	sub.f64 	%fd43, %fd26, %fd34;
	add.f64 	%fd44, %fd43, %fd43;
	neg.f64 	%fd45, %fd34;
	fma.rn.f64 	%fd46, %fd45, %fd26, %fd44;
	mul.f64 	%fd47, %fd32, %fd46;
	mul.f64 	%fd48, %fd35, %fd42;
	fma.rn.f64 	%fd49, %fd48, %fd34, %fd47;
	xor.b32  	%r263, %r293, -2147483648;
	mov.b32 	%r264, 1127219200;
	mov.b64 	%fd50, {%r263, %r264};
	sub.f64 	%fd51, %fd50, %fd1;
	fma.rn.f64 	%fd52, %fd51, 0d3FE62E42FEFA39EF, %fd34;
	fma.rn.f64 	%fd53, %fd51, 0dBFE62E42FEFA39EF, %fd52;
	sub.f64 	%fd54, %fd53, %fd34;
	sub.f64 	%fd55, %fd49, %fd54;
	fma.rn.f64 	%fd56, %fd51, 0d3C7ABC9E3B39803F, %fd55;
	add.f64 	%fd89, %fd52, %fd56;
	bra.uni 	$L__BB1_20;
$L__BB1_19:
	fma.rn.f64 	%fd25, %fd87, 0d7FF0000000000000, 0d7FF0000000000000;
	{
	.reg .b32 %temp; 
	mov.b64 	{%temp, %r255}, %fd87;
	}
	and.b32  	%r256, %r255, 2147483647;
	setp.eq.s32 	%p11, %r256, 0;
	selp.f64 	%fd89, 0dFFF0000000000000, %fd25, %p11;
$L__BB1_20:
	mul.f64 	%fd12, %fd89, 0dC000000000000000;
	{
	.reg .b32 %temp; 
	mov.b64 	{%temp, %r265}, %fd3;
	}
	shl.b32 	%r266, %r265, 1;
	setp.gt.u32 	%p13, %r266, -2038431744;
	mov.f64 	%fd57, 0d0000000000000000;
	mul.rn.f64 	%fd58, %fd3, %fd57;
	selp.f64 	%fd13, %fd58, %fd3, %p13;
	{
	.reg .b32 %temp; 
	mov.b64 	{%r267, %temp}, %fd13;
	}
	{
	.reg .b32 %temp; 
	mov.b64 	{%temp, %r268}, %fd13;
	}
	add.s32 	%r269, %r268, 1048576;
	mov.b64 	%fd59, {%r267, %r269};
	cvt.rni.f64.f64 	%fd60, %fd59;
	cvt.rzi.s64.f64 	%rd15, %fd60;
	cvt.u32.u64 	%r270, %rd15;
	fma.rn.f64 	%fd61, %fd60, 0dBFE0000000000000, %fd13;
	mul.f64 	%fd62, %fd61, 0d3CA1A62633145C07;
	fma.rn.f64 	%fd63, %fd61, 0d400921FB54442D18, %fd62;
	mul.rn.f64 	%fd64, %fd63, %fd63;
	fma.rn.f64 	%fd65, %fd64, 0dBDA8FF8320FD8164, 0d3E21EEA7C1EF8528;
	fma.rn.f64 	%fd66, %fd65, %fd64, 0dBE927E4F8E06E6D9;
	fma.rn.f64 	%fd67, %fd66, %fd64, 0d3EFA01A019DDBCE9;
	fma.rn.f64 	%fd68, %fd67, %fd64, 0dBF56C16C16C15D47;
	fma.rn.f64 	%fd69, %fd68, %fd64, 0d3FA5555555555551;
	fma.rn.f64 	%fd70, %fd69, %fd64, 0dBFE0000000000000;
	fma.rn.f64 	%fd71, %fd70, %fd64, 0d3FF0000000000000;
	fma.rn.f64 	%fd72, %fd64, 0d3DE5DB65F9785EBA, 0dBE5AE5F12CB0D246;
	fma.rn.f64 	%fd73, %fd72, %fd64, 0d3EC71DE369ACE392;
	fma.rn.f64 	%fd74, %fd73, %fd64, 0dBF2A01A019DB62A1;
	fma.rn.f64 	%fd75, %fd74, %fd64, 0d3F81111111110818;
	fma.rn.f64 	%fd76, %fd75, %fd64, 0dBFC5555555555554;
	fma.rn.f64 	%fd77, %fd76, %fd64, 0d0000000000000000;
	fma.rn.f64 	%fd78, %fd77, %fd63, %fd63;
	and.b64  	%rd16, %rd15, 1;
	setp.eq.b64 	%p14, %rd16, 1;
	{
	.reg .b32 %temp; 
	mov.b64 	{%temp, %r271}, %fd78;
	}
	{
	.reg .b32 %temp; 
	mov.b64 	{%r272, %temp}, %fd78;
	}
	xor.b32  	%r273, %r271, -2147483648;
	mov.b64 	%fd79, {%r272, %r273};
	selp.f64 	%fd90, %fd71, %fd78, %p14;
	selp.f64 	%fd91, %fd79, %fd71, %p14;
	and.b32  	%r274, %r270, 2;
	setp.eq.s32 	%p15, %r274, 0;
	@%p15 bra 	$L__BB1_22;
	{
	.reg .b32 %temp; 
	mov.b64 	{%temp, %r275}, %fd90;
	}
	{
	.reg .b32 %temp; 
	mov.b64 	{%r276, %temp}, %fd90;
	}
	xor.b32  	%r277, %r275, -2147483648;
	mov.b64 	%fd90, {%r276, %r277};
	{
	.reg .b32 %temp; 
	mov.b64 	{%temp, %r278}, %fd91;
	}
	{
	.reg .b32 %temp; 
	mov.b64 	{%r279, %temp}, %fd91;
	}
	xor.b32  	%r280, %r278, -2147483648;
	mov.b64 	%fd91, {%r279, %r280};
$L__BB1_22:
	sqrt.rn.f64 	%fd80, %fd12;
	mov.f64 	%fd81, 0d0000000000000000;
	add.rn.f64 	%fd82, %fd91, %fd81;
	cvt.rzi.f64.f64 	%fd83, %fd13;
	setp.eq.f64 	%p16, %fd13, %fd83;
	mul.rn.f64 	%fd84, %fd13, %fd81;
	selp.f64 	%fd85, %fd84, %fd90, %p16;
	mul.f64 	%fd92, %fd80, %fd85;
	mul.f64 	%fd86, %fd80, %fd82;
	st.global.f64 	[%rd1+56], %fd86;
	mov.b32 	%r281, 1;
	st.global.u32 	[%rd1+48], %r281;
	bra.uni 	$L__BB1_24;
$L__BB1_23:
	mov.b32 	%r282, 0;
	st.global.u32 	[%rd1+48], %r282;
	ld.global.f64 	%fd92, [%rd1+56];
$L__BB1_24:
	mul.wide.s32 	%rd17, %r283, 8;
	add.s64 	%rd18, %rd2, %rd17;
	st.global.f64 	[%rd18], %fd92;
	add.s32 	%r283, %r283, %r3;
	setp.lt.s32 	%p17, %r283, %r35;
	@%p17 bra 	$L__BB1_2;
$L__BB1_25:
	ret;

}
	// .globl	_Z15c_normal_kernelyP24curandStatePhilox4_32_10P6float2i
.visible .entry _Z15c_normal_kernelyP24curandStatePhilox4_32_10P6float2i(
	.param .u64 _Z15c_normal_kernelyP24curandStatePhilox4_32_10P6float2i_param_0,
	.param .u64 .ptr .align 1 _Z15c_normal_kernelyP24curandStatePhilox4_32_10P6float2i_param_1,
	.param .u64 .ptr .align 1 _Z15c_normal_kernelyP24curandStatePhilox4_32_10P6float2i_param_2,
	.param .u32 _Z15c_normal_kernelyP24curandStatePhilox4_32_10P6float2i_param_3
)
{
	.reg .pred 	%p<21>;
	.reg .b32 	%r<376>;
	.reg .b32 	%f<35>;
	.reg .b64 	%rd<11>;

	ld.param.u64 	%rd4, [_Z15c_normal_kernelyP24curandStatePhilox4_32_10P6float2i_param_0];
	ld.param.u64 	%rd5, [_Z15c_normal_kernelyP24curandStatePhilox4_32_10P6float2i_param_1];
	ld.param.u64 	%rd3, [_Z15c_normal_kernelyP24curandStatePhilox4_32_10P6float2i_param_2];
	ld.param.u32 	%r35, [_Z15c_normal_kernelyP24curandStatePhilox4_32_10P6float2i_param_3];
	cvta.to.global.u64 	%rd6, %rd5;
	mov.u32 	%r36, %ctaid.x;
	mov.u32 	%r1, %ntid.x;
	mov.u32 	%r37, %tid.x;
	mad.lo.s32 	%r368, %r36, %r1, %r37;
	mul.wide.s32 	%rd7, %r368, 64;
	add.s64 	%rd1, %rd6, %rd7;
	cvt.u32.u64 	%r38, %rd4;
	{ .reg .b32 tmp; mov.b64 {tmp, %r39}, %rd4; }
	mov.b64 	{%r40, %r41}, %rd4;
	mov.b32 	%r42, 0;
	st.global.v4.u32 	[%rd1+32], {%r40, %r41, %r42, %r42};
	st.global.v2.u32 	[%rd1+48], {%r42, %r42};
	mov.b64 	%rd8, 0;
	st.global.u64 	[%rd1+56], %rd8;
	shr.s32 	%r43, %r368, 31;
	mov.b32 	%r44, -766435501;
	mul.hi.u32 	%r45, %r44, %r42;
	mov.b32 	%r46, -845247145;
	mul.hi.u32 	%r47, %r46, %r368;
	mul.lo.s32 	%r48, %r368, -845247145;
	xor.b32  	%r49, %r47, %r38;
	xor.b32  	%r50, %r45, %r43;
	xor.b32  	%r51, %r50, %r39;
	add.s32 	%r52, %r38, -1640531527;
	add.s32 	%r53, %r39, -1150833019;
	mul.hi.u32 	%r54, %r44, %r49;
	mul.lo.s32 	%r55, %r49, -766435501;
	mul.hi.u32 	%r56, %r46, %r51;
	mul.lo.s32 	%r57, %r51, -845247145;
	xor.b32  	%r58, %r48, %r56;
	xor.b32  	%r59, %r58, %r52;
	xor.b32  	%r60, %r53, %r54;
	add.s32 	%r61, %r38, 1013904242;
	add.s32 	%r62, %r39, 1993301258;
	mul.hi.u32 	%r63, %r44, %r59;
	mul.lo.s32 	%r64, %r59, -766435501;
	mul.hi.u32 	%r65, %r46, %r60;
	mul.lo.s32 	%r66, %r60, -845247145;
	xor.b32  	%r67, %r57, %r61;
	xor.b32  	%r68, %r67, %r65;
	xor.b32  	%r69, %r55, %r62;
	xor.b32  	%r70, %r69, %r63;
	add.s32 	%r71, %r38, -626627285;
	add.s32 	%r72, %r39, 842468239;
	mul.hi.u32 	%r73, %r44, %r68;
	mul.lo.s32 	%r74, %r68, -766435501;
	mul.hi.u32 	%r75, %r46, %r70;
	mul.lo.s32 	%r76, %r70, -845247145;
	xor.b32  	%r77, %r66, %r71;
	xor.b32  	%r78, %r77, %r75;
	xor.b32  	%r79, %r64, %r72;
	xor.b32  	%r80, %r79, %r73;
	add.s32 	%r81, %r38, 2027808484;
	add.s32 	%r82, %r39, -308364780;
	mul.hi.u32 	%r83, %r44, %r78;
	mul.lo.s32 	%r84, %r78, -766435501;
	mul.hi.u32 	%r85, %r46, %r80;
	mul.lo.s32 	%r86, %r80, -845247145;
	xor.b32  	%r87, %r76, %r81;
	xor.b32  	%r88, %r87, %r85;
	xor.b32  	%r89, %r74, %r82;
	xor.b32  	%r90, %r89, %r83;
	add.s32 	%r91, %r38, 387276957;
	add.s32 	%r92, %r39, -1459197799;
	mul.hi.u32 	%r93, %r44, %r88;
	mul.lo.s32 	%r94, %r88, -766435501;
	mul.hi.u32 	%r95, %r46, %r90;
	mul.lo.s32 	%r96, %r90, -845247145;
	xor.b32  	%r97, %r86, %r91;
	xor.b32  	%r98, %r97, %r95;
	xor.b32  	%r99, %r84, %r92;
	xor.b32  	%r100, %r99, %r93;
	add.s32 	%r101, %r38, -1253254570;
	add.s32 	%r102, %r39, 1684936478;
	mul.hi.u32 	%r103, %r44, %r98;
	mul.lo.s32 	%r104, %r98, -766435501;
	mul.hi.u32 	%r105, %r46, %r100;
	mul.lo.s32 	%r106, %r100, -845247145;
	xor.b32  	%r107, %r96, %r101;
	xor.b32  	%r108, %r107, %r105;
	xor.b32  	%r109, %r94, %r102;
	xor.b32  	%r110, %r109, %r103;
	add.s32 	%r111, %r38, 1401181199;
	add.s32 	%r112, %r39, 534103459;
	mul.hi.u32 	%r113, %r44, %r108;
	mul.lo.s32 	%r114, %r108, -766435501;
	mul.hi.u32 	%r115, %r46, %r110;
	mul.lo.s32 	%r116, %r110, -845247145;
	xor.b32  	%r117, %r106, %r111;
	xor.b32  	%r118, %r117, %r115;
	xor.b32  	%r119, %r104, %r112;
	xor.b32  	%r120, %r119, %r113;
	add.s32 	%r121, %r38, -239350328;
	add.s32 	%r122, %r39, -616729560;
	mul.hi.u32 	%r123, %r44, %r118;
	mul.lo.s32 	%r124, %r118, -766435501;
	mul.hi.u32 	%r125, %r46, %r120;
	mul.lo.s32 	%r126, %r120, -845247145;
	xor.b32  	%r127, %r116, %r121;
	xor.b32  	%r128, %r127, %r125;
	xor.b32  	%r129, %r114, %r122;
	xor.b32  	%r130, %r129, %r123;
	add.s32 	%r131, %r38, -1879881855;
	add.s32 	%r132, %r39, -1767562579;
	mul.hi.u32 	%r133, %r44, %r128;
	mul.lo.s32 	%r134, %r128, -766435501;
	mul.hi.u32 	%r135, %r46, %r130;
	mul.lo.s32 	%r136, %r130, -845247145;
	xor.b32  	%r137, %r126, %r131;
	xor.b32  	%r138, %r137, %r135;
	xor.b32  	%r139, %r124, %r132;
	xor.b32  	%r140, %r139, %r133;
	st.global.v4.u32 	[%rd1], {%r42, %r42, %r368, %r43};
	st.global.v4.u32 	[%rd1+16], {%r138, %r136, %r140, %r134};
	setp.ge.s32 	%p1, %r368, %r35;
	@%p1 bra 	$L__BB2_34;
	mov.u32 	%r141, %nctaid.x;
	mul.lo.s32 	%r3, %r141, %r1;
	cvta.to.global.u64 	%rd2, %rd3;
$L__BB2_2:
	ld.global.u32 	%r142, [%rd1+44];
	setp.eq.s32 	%p2, %r142, 1;
	@%p2 bra 	$L__BB2_32;
	ld.global.u32 	%r143, [%rd1+40];
	add.s32 	%r372, %r143, 1;
	setp.eq.s32 	%p3, %r143, 1;
	@%p3 bra 	$L__BB2_7;
	setp.eq.s32 	%p4, %r143, 2;
	@%p4 bra 	$L__BB2_8;
	setp.eq.s32 	%p5, %r143, 3;
	@%p5 bra 	$L__BB2_9;
	ld.global.u32 	%r369, [%rd1+16];
	bra.uni 	$L__BB2_10;
$L__BB2_7:
	ld.global.u32 	%r369, [%rd1+20];
	bra.uni 	$L__BB2_10;
$L__BB2_8:
	ld.global.u32 	%r369, [%rd1+24];
	bra.uni 	$L__BB2_10;
$L__BB2_9:
	ld.global.u32 	%r369, [%rd1+28];
$L__BB2_10:
	setp.ne.s32 	%p6, %r372, 4;
	@%p6 bra 	$L__BB2_17;
	ld.global.v2.u32 	{%r144, %r371}, [%rd1];
	add.s32 	%r12, %r144, 1;
	setp.eq.s32 	%p7, %r12, 0;
	st.global.u32 	[%rd1], %r12;
	@%p7 bra 	$L__BB2_13;
	ld.global.u32 	%r370, [%rd1+8];
	bra.uni 	$L__BB2_16;
$L__BB2_13:
	add.s32 	%r371, %r371, 1;
	setp.ne.s32 	%p8, %r371, 0;
	st.global.u32 	[%rd1+4], %r371;
	ld.global.u32 	%r370, [%rd1+8];
	@%p8 bra 	$L__BB2_16;
	add.s32 	%r370, %r370, 1;
	setp.ne.s32 	%p9, %r370, 0;
	st.global.u32 	[%rd1+8], %r370;
	mov.b32 	%r371, 0;
	@%p9 bra 	$L__BB2_16;
	ld.global.u32 	%r147, [%rd1+12];
	add.s32 	%r148, %r147, 1;
	st.global.u32 	[%rd1+12], %r148;
	mov.b32 	%r370, 0;
	mov.u32 	%r371, %r370;
$L__BB2_16:
	ld.global.u32 	%r150, [%rd1+12];
	ld.global.v2.u32 	{%r151, %r152}, [%rd1+32];
	mov.b32 	%r153, -766435501;
	mul.hi.u32 	%r154, %r153, %r12;
	mul.lo.s32 	%r155, %r12, -766435501;
	mov.b32 	%r156, -845247145;
	mul.hi.u32 	%r157, %r156, %r370;
	mul.lo.s32 	%r158, %r370, -845247145;
	xor.b32  	%r159, %r157, %r371;
	xor.b32  	%r160, %r159, %r151;
	xor.b32  	%r161, %r150, %r154;
	xor.b32  	%r162, %r161, %r152;
	add.s32 	%r163, %r151, -1640531527;
	add.s32 	%r164, %r152, -1150833019;
	mul.hi.u32 	%r165, %r153, %r160;
	mul.lo.s32 	%r166, %r160, -766435501;
	mul.hi.u32 	%r167, %r156, %r162;
	mul.lo.s32 	%r168, %r162, -845247145;
	xor.b32  	%r169, %r158, %r167;
	xor.b32  	%r170, %r169, %r163;
	xor.b32  	%r171, %r165, %r155;
	xor.b32  	%r172, %r171, %r164;
	add.s32 	%r173, %r151, 1013904242;
	add.s32 	%r174, %r152, 1993301258;
	mul.hi.u32 	%r175, %r153, %r170;
	mul.lo.s32 	%r176, %r170, -766435501;
	mul.hi.u32 	%r177, %r156, %r172;
	mul.lo.s32 	%r178, %r172, -845247145;
	xor.b32  	%r179, %r168, %r173;
	xor.b32  	%r180, %r179, %r177;
	xor.b32  	%r181, %r174, %r166;
	xor.b32  	%r182, %r181, %r175;
	add.s32 	%r183, %r151, -626627285;
	add.s32 	%r184, %r152, 842468239;
	mul.hi.u32 	%r185, %r153, %r180;
	mul.lo.s32 	%r186, %r180, -766435501;
	mul.hi.u32 	%r187, %r156, %r182;
	mul.lo.s32 	%r188, %r182, -845247145;
	xor.b32  	%r189, %r178, %r183;
	xor.b32  	%r190, %r189, %r187;
	xor.b32  	%r191, %r176, %r184;
	xor.b32  	%r192, %r191, %r185;
	add.s32 	%r193, %r151, 2027808484;
	add.s32 	%r194, %r152, -308364780;
	mul.hi.u32 	%r195, %r153, %r190;
	mul.lo.s32 	%r196, %r190, -766435501;
	mul.hi.u32 	%r197, %r156, %r192;
	mul.lo.s32 	%r198, %r192, -845247145;
	xor.b32  	%r199, %r188, %r193;
	xor.b32  	%r200, %r199, %r197;
	xor.b32  	%r201, %r186, %r194;
	xor.b32  	%r202, %r201, %r195;
	add.s32 	%r203, %r151, 387276957;
	add.s32 	%r204, %r152, -1459197799;
	mul.hi.u32 	%r205, %r153, %r200;
	mul.lo.s32 	%r206, %r200, -766435501;
	mul.hi.u32 	%r207, %r156, %r202;
	mul.lo.s32 	%r208, %r202, -845247145;
	xor.b32  	%r209, %r198, %r203;
	xor.b32  	%r210, %r209, %r207;
	xor.b32  	%r211, %r196, %r204;
	xor.b32  	%r212, %r211, %r205;
	add.s32 	%r213, %r151, -1253254570;
	add.s32 	%r214, %r152, 1684936478;
	mul.hi.u32 	%r215, %r153, %r210;
	mul.lo.s32 	%r216, %r210, -766435501;
	mul.hi.u32 	%r217, %r156, %r212;
	mul.lo.s32 	%r218, %r212, -845247145;
	xor.b32  	%r219, %r208, %r213;
	xor.b32  	%r220, %r219, %r217;
	xor.b32  	%r221, %r206, %r214;
	xor.b32  	%r222, %r221, %r215;
	add.s32 	%r223, %r151, 1401181199;
	add.s32 	%r224, %r152, 534103459;
	mul.hi.u32 	%r225, %r153, %r220;
	mul.lo.s32 	%r226, %r220, -766435501;
	mul.hi.u32 	%r227, %r156, %r222;
	mul.lo.s32 	%r228, %r222, -845247145;
	xor.b32  	%r229, %r218, %r223;
	xor.b32  	%r230, %r229, %r227;
	xor.b32  	%r231, %r216, %r224;
	xor.b32  	%r232, %r231, %r225;
	add.s32 	%r233, %r151, -239350328;
	add.s32 	%r234, %r152, -616729560;
	mul.hi.u32 	%r235, %r153, %r230;
	mul.lo.s32 	%r236, %r230, -766435501;
	mul.hi.u32 	%r237, %r156, %r232;
	mul.lo.s32 	%r238, %r232, -845247145;
	xor.b32  	%r239, %r228, %r233;
	xor.b32  	%r240, %r239, %r237;
	xor.b32  	%r241, %r226, %r234;
	xor.b32  	%r242, %r241, %r235;
	add.s32 	%r243, %r151, -1879881855;
	add.s32 	%r244, %r152, -1767562579;
	mul.hi.u32 	%r245, %r153, %r240;
	mul.lo.s32 	%r246, %r240, -766435501;
	mul.hi.u32 	%r247, %r156, %r242;
	mul.lo.s32 	%r248, %r242, -845247145;
	xor.b32  	%r249, %r238, %r243;
	xor.b32  	%r250, %r249, %r247;
	xor.b32  	%r251, %r236, %r244;
	xor.b32  	%r252, %r251, %r245;
	st.global.v4.u32 	[%rd1+16], {%r250, %r248, %r252, %r246};
	mov.b32 	%r372, 0;
$L__BB2_17:
	add.s32 	%r20, %r372, 1;
	st.global.u32 	[%rd1+40], %r20;
	setp.eq.s32 	%p10, %r372, 1;
	@%p10 bra 	$L__BB2_21;
	setp.eq.s32 	%p11, %r372, 2;
	@%p11 bra 	$L__BB2_22;
	setp.eq.s32 	%p12, %r372, 3;
	@%p12 bra 	$L__BB2_23;
	ld.global.u32 	%r373, [%rd1+16];
	bra.uni 	$L__BB2_24;
$L__BB2_21:
	ld.global.u32 	%r373, [%rd1+20];
	bra.uni 	$L__BB2_24;
$L__BB2_22:
	ld.global.u32 	%r373, [%rd1+24];
	bra.uni 	$L__BB2_24;
$L__BB2_23:
	ld.global.u32 	%r373, [%rd1+28];
$L__BB2_24:
	setp.ne.s32 	%p13, %r20, 4;
	@%p13 bra 	$L__BB2_31;
	ld.global.v2.u32 	{%r253, %r375}, [%rd1];
	add.s32 	%r27, %r253, 1;
	setp.eq.s32 	%p14, %r27, 0;
	st.global.u32 	[%rd1], %r27;
	@%p14 bra 	$L__BB2_27;
	ld.global.u32 	%r374, [%rd1+8];
	bra.uni 	$L__BB2_30;
$L__BB2_27:
	add.s32 	%r375, %r375, 1;
	setp.ne.s32 	%p15, %r375, 0;
	st.global.u32 	[%rd1+4], %r375;
	ld.global.u32 	%r374, [%rd1+8];
	@%p15 bra 	$L__BB2_30;
	add.s32 	%r374, %r374, 1;
	setp.ne.s32 	%p16, %r374, 0;
	st.global.u32 	[%rd1+8], %r374;
	mov.b32 	%r375, 0;
	@%p16 bra 	$L__BB2_30;
	ld.global.u32 	%r256, [%rd1+12];
	add.s32 	%r257, %r256, 1;
	st.global.u32 	[%rd1+12], %r257;
	mov.b32 	%r374, 0;
	mov.u32 	%r375, %r374;
$L__BB2_30:
	ld.global.u32 	%r258, [%rd1+12];
	ld.global.v2.u32 	{%r259, %r260}, [%rd1+32];
	mov.b32 	%r261, -766435501;
	mul.hi.u32 	%r262, %r261, %r27;
	mul.lo.s32 	%r263, %r27, -766435501;
	mov.b32 	%r264, -845247145;
	mul.hi.u32 	%r265, %r264, %r374;
	mul.lo.s32 	%r266, %r374, -845247145;
	xor.b32  	%r267, %r265, %r375;
	xor.b32  	%r268, %r267, %r259;
	xor.b32  	%r269, %r258, %r262;
	xor.b32  	%r270, %r269, %r260;
	add.s32 	%r271, %r259, -1640531527;
	add.s32 	%r272, %r260, -1150833019;
	mul.hi.u32 	%r273, %r261, %r268;
	mul.lo.s32 	%r274, %r268, -766435501;
	mul.hi.u32 	%r275, %r264, %r270;
	mul.lo.s32 	%r276, %r270, -845247145;
	xor.b32  	%r277, %r266, %r275;
	xor.b32  	%r278, %r277, %r271;
	xor.b32  	%r279, %r273, %r263;
	xor.b32  	%r280, %r279, %r272;
	add.s32 	%r281, %r259, 1013904242;
	add.s32 	%r282, %r260, 1993301258;
	mul.hi.u32 	%r283, %r261, %r278;
	mul.lo.s32 	%r284, %r278, -766435501;
	mul.hi.u32 	%r285, %r264, %r280;
	mul.lo.s32 	%r286, %r280, -845247145;
	xor.b32  	%r287, %r276, %r281;
	xor.b32  	%r288, %r287, %r285;
	xor.b32  	%r289, %r282, %r274;
	xor.b32  	%r290, %r289, %r283;
	add.s32 	%r291, %r259, -626627285;
	add.s32 	%r292, %r260, 842468239;
	mul.hi.u32 	%r293, %r261, %r288;
	mul.lo.s32 	%r294, %r288, -766435501;
	mul.hi.u32 	%r295, %r264, %r290;
	mul.lo.s32 	%r296, %r290, -845247145;
	xor.b32  	%r297, %r286, %r291;
	xor.b32  	%r298, %r297, %r295;
	xor.b32  	%r299, %r284, %r292;
	xor.b32  	%r300, %r299, %r293;
	add.s32 	%r301, %r259, 2027808484;
	add.s32 	%r302, %r260, -308364780;
	mul.hi.u32 	%r303, %r261, %r298;
	mul.lo.s32 	%r304, %r298, -766435501;
	mul.hi.u32 	%r305, %r264, %r300;
	mul.lo.s32 	%r306, %r300, -845247145;
	xor.b32  	%r307, %r296, %r301;
	xor.b32  	%r308, %r307, %r305;
	xor.b32  	%r309, %r294, %r302;
	xor.b32  	%r310, %r309, %r303;
	add.s32 	%r311, %r259, 387276957;
	add.s32 	%r312, %r260, -1459197799;
	mul.hi.u32 	%r313, %r261, %r308;
	mul.lo.s32 	%r314, %r308, -766435501;
	mul.hi.u32 	%r315, %r264, %r310;
	mul.lo.s32 	%r316, %r310, -845247145;
	xor.b32  	%r317, %r306, %r311;
	xor.b32  	%r318, %r317, %r315;
	xor.b32  	%r319, %r304, %r312;
	xor.b32  	%r320, %r319, %r313;
	add.s32 	%r321, %r259, -1253254570;
	add.s32 	%r322, %r260, 1684936478;
	mul.hi.u32 	%r323, %r261, %r318;
	mul.lo.s32 	%r324, %r318, -766435501;
	mul.hi.u32 	%r325, %r264, %r320;
	mul.lo.s32 	%r326, %r320, -845247145;
	xor.b32  	%r327, %r316, %r321;
	xor.b32  	%r328, %r327, %r325;
	xor.b32  	%r329, %r314, %r322;
	xor.b32  	%r330, %r329, %r323;
	add.s32 	%r331, %r259, 1401181199;
	add.s32 	%r332, %r260, 534103459;
	mul.hi.u32 	%r333, %r261, %r328;
	mul.lo.s32 	%r334, %r328, -766435501;
	mul.hi.u32 	%r335, %r264, %r330;
	mul.lo.s32 	%r336, %r330, -845247145;
	xor.b32  	%r337, %r326, %r331;
	xor.b32  	%r338, %r337, %r335;
	xor.b32  	%r339, %r324, %r332;
	xor.b32  	%r340, %r339, %r333;
	add.s32 	%r341, %r259, -239350328;
	add.s32 	%r342, %r260, -616729560;
	mul.hi.u32 	%r343, %r261, %r338;
	mul.lo.s32 	%r344, %r338, -766435501;
	mul.hi.u32 	%r345, %r264, %r340;
	mul.lo.s32 	%r346, %r340, -845247145;
	xor.b32  	%r347, %r336, %r341;
	xor.b32  	%r348, %r347, %r345;
	xor.b32  	%r349, %r334, %r342;
	xor.b32  	%r350, %r349, %r343;
	add.s32 	%r351, %r259, -1879881855;
	add.s32 	%r352, %r260, -1767562579;
	mul.hi.u32 	%r353, %r261, %r348;
	mul.lo.s32 	%r354, %r348, -766435501;
	mul.hi.u32 	%r355, %r264, %r350;
	mul.lo.s32 	%r356, %r350, -845247145;
	xor.b32  	%r357, %r346, %r351;
	xor.b32  	%r358, %r357, %r355;
	xor.b32  	%r359, %r344, %r352;
	xor.b32  	%r360, %r359, %r353;
	st.global.v4.u32 	[%rd1+16], {%r358, %r356, %r360, %r354};
	mov.b32 	%r361, 0;
	st.global.u32 	[%rd1+40], %r361;
$L__BB2_31:
	cvt.rn.f32.u32 	%f4, %r369;
	fma.rn.f32 	%f5, %f4, 0f2F800000, 0f2F000000;
	cvt.rn.f32.u32 	%f6, %r373;
	fma.rn.f32 	%f7, %f6, 0f30C90FDB, 0f30490FDB;
	setp.lt.f32 	%p17, %f5, 0f00800000;
	mul.f32 	%f8, %f5, 0f4B000000;
	selp.f32 	%f9, %f8, %f5, %p17;
	selp.f32 	%f10, 0fC1B80000, 0f00000000, %p17;
	mov.b32 	%r362, %f9;
	add.s32 	%r363, %r362, -1059760811;
	and.b32  	%r364, %r363, -8388608;
	sub.s32 	%r365, %r362, %r364;
	mov.b32 	%f11, %r365;
	cvt.rn.f32.s32 	%f12, %r364;
	fma.rn.f32 	%f13, %f12, 0f34000000, %f10;
	add.f32 	%f14, %f11, 0fBF800000;
	fma.rn.f32 	%f15, %f14, 0fBE055027, 0f3E1039F6;
	fma.rn.f32 	%f16, %f15, %f14, 0fBDF8CDCC;
	fma.rn.f32 	%f17, %f16, %f14, 0f3E0F2955;
	fma.rn.f32 	%f18, %f17, %f14, 0fBE2AD8B9;
	fma.rn.f32 	%f19, %f18, %f14, 0f3E4CED0B;
	fma.rn.f32 	%f20, %f19, %f14, 0fBE7FFF22;
	fma.rn.f32 	%f21, %f20, %f14, 0f3EAAAA78;
	fma.rn.f32 	%f22, %f21, %f14, 0fBF000000;
	mul.f32 	%f23, %f14, %f22;
	fma.rn.f32 	%f24, %f23, %f14, %f14;
	fma.rn.f32 	%f25, %f13, 0f3F317218, %f24;
	setp.gt.u32 	%p18, %r362, 2139095039;
	fma.rn.f32 	%f26, %f9, 0f7F800000, 0f7F800000;
	selp.f32 	%f27, %f26, %f25, %p18;
	setp.eq.f32 	%p19, %f9, 0f00000000;
	mul.f32 	%f28, %f27, 0fC0000000;
	selp.f32 	%f29, 0f7F800000, %f28, %p19;
	sqrt.rn.f32 	%f30, %f29;
	sin.approx.f32 	%f31, %f7;
	cos.approx.f32 	%f32, %f7;
	mul.f32 	%f34, %f30, %f31;
	mul.f32 	%f33, %f30, %f32;
	st.global.f32 	[%rd1+52], %f33;
	mov.b32 	%r366, 1;
	st.global.u32 	[%rd1+44], %r366;
	bra.uni 	$L__BB2_33;
$L__BB2_32:
	mov.b32 	%r367, 0;
	st.global.u32 	[%rd1+44], %r367;
	ld.global.f32 	%f34, [%rd1+52];
$L__BB2_33:
	mul.wide.s32 	%rd9, %r368, 8;
	add.s64 	%rd10, %rd2, %rd9;
	st.global.v2.f32 	[%rd10], {%f34, %f34};
	add.s32 	%r368, %r368, %r3;
	setp.lt.s32 	%p20, %r368, %r35;
	@%p20 bra 	$L__BB2_2;
$L__BB2_34:
	ret;

}
	// .globl	_Z15z_normal_kernelyP24curandStatePhilox4_32_10P7double2i
.visible .entry _Z15z_normal_kernelyP24curandStatePhilox4_32_10P7double2i(
	.param .u64 _Z15z_normal_kernelyP24curandStatePhilox4_32_10P7double2i_param_0,
	.param .u64 .ptr .align 1 _Z15z_normal_kernelyP24curandStatePhilox4_32_10P7double2i_param_1,
	.param .u64 .ptr .align 1 _Z15z_normal_kernelyP24curandStatePhilox4_32_10P7double2i_param_2,
	.param .u32 _Z15z_normal_kernelyP24curandStatePhilox4_32_10P7double2i_param_3
)
{
	.reg .pred 	%p<18>;
	.reg .b32 	%r<294>;
	.reg .b64 	%rd<19>;
	.reg .b64 	%fd<93>;

	ld.param.u64 	%rd4, [_Z15z_normal_kernelyP24curandStatePhilox4_32_10P7double2i_param_0];
	ld.param.u64 	%rd5, [_Z15z_normal_kernelyP24curandStatePhilox4_32_10P7double2i_param_1];
	ld.param.u64 	%rd3, [_Z15z_normal_kernelyP24curandStatePhilox4_32_10P7double2i_param_2];
	ld.param.u32 	%r35, [_Z15z_normal_kernelyP24curandStatePhilox4_32_10P7double2i_param_3];
	cvta.to.global.u64 	%rd6, %rd5;
	mov.u32 	%r36, %ctaid.x;
	mov.u32 	%r1, %ntid.x;
	mov.u32 	%r37, %tid.x;
	mad.lo.s32 	%r283, %r36, %r1, %r37;
	mul.wide.s32 	%rd7, %r283, 64;
	add.s64 	%rd1, %rd6, %rd7;
	cvt.u32.u64 	%r38, %rd4;
	{ .reg .b32 tmp; mov.b64 {tmp, %r39}, %rd4; }
	mov.b64 	{%r40, %r41}, %rd4;
	mov.b32 	%r42, 0;
	st.global.v4.u32 	[%rd1+32], {%r40, %r41, %r42, %r42};
	st.global.v2.u32 	[%rd1+48], {%r42, %r42};
	mov.b64 	%rd8, 0;
	st.global.u64 	[%rd1+56], %rd8;
	shr.s32 	%r43, %r283, 31;
	mov.b32 	%r44, -766435501;
	mul.hi.u32 	%r45, %r44, %r42;
	mov.b32 	%r46, -845247145;
	mul.hi.u32 	%r47, %r46, %r283;
	mul.lo.s32 	%r48, %r283, -845247145;
	xor.b32  	%r49, %r47, %r38;
	xor.b32  	%r50, %r45, %r43;
	xor.b32  	%r51, %r50, %r39;
	add.s32 	%r52, %r38, -1640531527;
	add.s32 	%r53, %r39, -1150833019;
	mul.hi.u32 	%r54, %r44, %r49;
	mul.lo.s32 	%r55, %r49, -766435501;
	mul.hi.u32 	%r56, %r46, %r51;
	mul.lo.s32 	%r57, %r51, -845247145;
	xor.b32  	%r58, %r48, %r56;
	xor.b32  	%r59, %r58, %r52;
	xor.b32  	%r60, %r53, %r54;
	add.s32 	%r61, %r38, 1013904242;
	add.s32 	%r62, %r39, 1993301258;
	mul.hi.u32 	%r63, %r44, %r59;
	mul.lo.s32 	%r64, %r59, -766435501;
	mul.hi.u32 	%r65, %r46, %r60;
	mul.lo.s32 	%r66, %r60, -845247145;
	xor.b32  	%r67, %r57, %r61;
	xor.b32  	%r68, %r67, %r65;
	xor.b32  	%r69, %r55, %r62;
	xor.b32  	%r70, %r69, %r63;
	add.s32 	%r71, %r38, -626627285;
	add.s32 	%r72, %r39, 842468239;
	mul.hi.u32 	%r73, %r44, %r68;
	mul.lo.s32 	%r74, %r68, -766435501;
	mul.hi.u32 	%r75, %r46, %r70;
	mul.lo.s32 	%r76, %r70, -845247145;
	xor.b32  	%r77, %r66, %r71;
	xor.b32  	%r78, %r77, %r75;
	xor.b32  	%r79, %r64, %r72;
	xor.b32  	%r80, %r79, %r73;
	add.s32 	%r81, %r38, 2027808484;
	add.s32 	%r82, %r39, -308364780;
	mul.hi.u32 	%r83, %r44, %r78;
	mul.lo.s32 	%r84, %r78, -766435501;
	mul.hi.u32 	%r85, %r46, %r80;
	mul.lo.s32 	%r86, %r80, -845247145;
	xor.b32  	%r87, %r76, %r81;
	xor.b32  	%r88, %r87, %r85;
	xor.b32  	%r89, %r74, %r82;
	xor.b32  	%r90, %r89, %r83;
	add.s32 	%r91, %r38, 387276957;
	add.s32 	%r92, %r39, -1459197799;
	mul.hi.u32 	%r93, %r44, %r88;
	mul.lo.s32 	%r94, %r88, -766435501;
	mul.hi.u32 	%r95, %r46, %r90;
	mul.lo.s32 	%r96, %r90, -845247145;
	xor.b32  	%r97, %r86, %r91;
	xor.b32  	%r98, %r97, %r95;
	xor.b32  	%r99, %r84, %r92;
	xor.b32  	%r100, %r99, %r93;
	add.s32 	%r101, %r38, -1253254570;
	add.s32 	%r102, %r39, 1684936478;
	mul.hi.u32 	%r103, %r44, %r98;
	mul.lo.s32 	%r104, %r98, -766435501;
	mul.hi.u32 	%r105, %r46, %r100;
	mul.lo.s32 	%r106, %r100, -845247145;
	xor.b32  	%r107, %r96, %r101;
	xor.b32  	%r108, %r107, %r105;
	xor.b32  	%r109, %r94, %r102;
	xor.b32  	%r110, %r109, %r103;
	add.s32 	%r111, %r38, 1401181199;
	add.s32 	%r112, %r39, 534103459;
	mul.hi.u32 	%r113, %r44, %r108;
	mul.lo.s32 	%r114, %r108, -766435501;
	mul.hi.u32 	%r115, %r46, %r110;
	mul.lo.s32 	%r116, %r110, -845247145;
	xor.b32  	%r117, %r106, %r111;
	xor.b32  	%r118, %r117, %r115;
	xor.b32  	%r119, %r104, %r112;
	xor.b32  	%r120, %r119, %r113;
	add.s32 	%r121, %r38, -239350328;
	add.s32 	%r122, %r39, -616729560;
	mul.hi.u32 	%r123, %r44, %r118;
	mul.lo.s32 	%r124, %r118, -766435501;
	mul.hi.u32 	%r125, %r46, %r120;
	mul.lo.s32 	%r126, %r120, -845247145;
	xor.b32  	%r127, %r116, %r121;
	xor.b32  	%r128, %r127, %r125;
	xor.b32  	%r129, %r114, %r122;
	xor.b32  	%r130, %r129, %r123;
	add.s32 	%r131, %r38, -1879881855;
	add.s32 	%r132, %r39, -1767562579;
	mul.hi.u32 	%r133, %r44, %r128;
	mul.lo.s32 	%r134, %r128, -766435501;
	mul.hi.u32 	%r135, %r46, %r130;
	mul.lo.s32 	%r136, %r130, -845247145;
	xor.b32  	%r137, %r126, %r131;
	xor.b32  	%r138, %r137, %r135;
	xor.b32  	%r139, %r124, %r132;
	xor.b32  	%r140, %r139, %r133;
	st.global.v4.u32 	[%rd1], {%r42, %r42, %r283, %r43};
	st.global.v4.u32 	[%rd1+16], {%r138, %r136, %r140, %r134};
	setp.ge.s32 	%p1, %r283, %r35;
	@%p1 bra 	$L__BB3_25;
	mov.b32 	%r141, 1127219200;
	mov.b32 	%r142, -2147483648;
	mov.b64 	%fd1, {%r142, %r141};
	mov.u32 	%r143, %nctaid.x;
	mul.lo.s32 	%r3, %r143, %r1;
	cvta.to.global.u64 	%rd2, %rd3;
$L__BB3_2:
	ld.global.u32 	%r144, [%rd1+48];
	setp.eq.s32 	%p2, %r144, 1;
	@%p2 bra 	$L__BB3_23;
	ld.global.v4.u32 	{%r5, %r8, %r7, %r6}, [%rd1+16];
	ld.global.v2.u32 	{%r145, %r285}, [%rd1];
	add.s32 	%r10, %r145, 1;
	setp.eq.s32 	%p3, %r10, 0;
	st.global.u32 	[%rd1], %r10;
	@%p3 bra 	$L__BB3_5;
	ld.global.u32 	%r284, [%rd1+8];
	bra.uni 	$L__BB3_8;
$L__BB3_5:
	add.s32 	%r285, %r285, 1;
	setp.ne.s32 	%p4, %r285, 0;
	st.global.u32 	[%rd1+4], %r285;
	ld.global.u32 	%r284, [%rd1+8];
	@%p4 bra 	$L__BB3_8;
	add.s32 	%r284, %r284, 1;
	setp.ne.s32 	%p5, %r284, 0;
	st.global.u32 	[%rd1+8], %r284;
	mov.b32 	%r285, 0;
	@%p5 bra 	$L__BB3_8;
	ld.global.u32 	%r148, [%rd1+12];
	add.s32 	%r149, %r148, 1;
	st.global.u32 	[%rd1+12], %r149;
	mov.b32 	%r284, 0;
	mov.u32 	%r285, %r284;
$L__BB3_8:
	ld.global.u32 	%r151, [%rd1+12];
	.pragma "used_bytes_mask 4095";
	ld.global.v4.u32 	{%r152, %r153, %r150, %r154}, [%rd1+32];
	mov.b32 	%r155, -766435501;
	mul.hi.u32 	%r156, %r155, %r10;
	mul.lo.s32 	%r157, %r10, -766435501;
	mov.b32 	%r158, -845247145;
	mul.hi.u32 	%r159, %r158, %r284;
	mul.lo.s32 	%r160, %r284, -845247145;
	xor.b32  	%r161, %r159, %r285;
	xor.b32  	%r162, %r161, %r152;
	xor.b32  	%r163, %r151, %r156;
	xor.b32  	%r164, %r163, %r153;
	add.s32 	%r165, %r152, -1640531527;
	add.s32 	%r166, %r153, -1150833019;
	mul.hi.u32 	%r167, %r155, %r162;
	mul.lo.s32 	%r168, %r162, -766435501;
	mul.hi.u32 	%r169, %r158, %r164;
	mul.lo.s32 	%r170, %r164, -845247145;
	xor.b32  	%r171, %r160, %r169;
	xor.b32  	%r172, %r171, %r165;
	xor.b32  	%r173, %r167, %r157;
	xor.b32  	%r174, %r173, %r166;
	add.s32 	%r175, %r152, 1013904242;
	add.s32 	%r176, %r153, 1993301258;
	mul.hi.u32 	%r177, %r155, %r172;
	mul.lo.s32 	%r178, %r172, -766435501;
	mul.hi.u32 	%r179, %r158, %r174;
	mul.lo.s32 	%r180, %r174, -845247145;
	xor.b32  	%r181, %r170, %r175;
	xor.b32  	%r182, %r181, %r179;
	xor.b32  	%r183, %r176, %r168;
	xor.b32  	%r184, %r183, %r177;
	add.s32 	%r185, %r152, -626627285;
	add.s32 	%r186, %r153, 842468239;
	mul.hi.u32 	%r187, %r155, %r182;
	mul.lo.s32 	%r188, %r182, -766435501;
	mul.hi.u32 	%r189, %r158, %r184;
	mul.lo.s32 	%r190, %r184, -845247145;
	xor.b32  	%r191, %r180, %r185;
	xor.b32  	%r192, %r191, %r189;
	xor.b32  	%r193, %r178, %r186;
	xor.b32  	%r194, %r193, %r187;
	add.s32 	%r195, %r152, 2027808484;
	add.s32 	%r196, %r153, -308364780;
	mul.hi.u32 	%r197, %r155, %r192;
	mul.lo.s32 	%r198, %r192, -766435501;
	mul.hi.u32 	%r199, %r158, %r194;
	mul.lo.s32 	%r200, %r194, -845247145;
	xor.b32  	%r201, %r190, %r195;
	xor.b32  	%r202, %r201, %r199;
	xor.b32  	%r203, %r188, %r196;
	xor.b32  	%r204, %r203, %r197;
	add.s32 	%r205, %r152, 387276957;
	add.s32 	%r206, %r153, -1459197799;
	mul.hi.u32 	%r207, %r155, %r202;
	mul.lo.s32 	%r208, %r202, -766435501;
	mul.hi.u32 	%r209, %r158, %r204;
	mul.lo.s32 	%r210, %r204, -845247145;
	xor.b32  	%r211, %r200, %r205;
	xor.b32  	%r212, %r211, %r209;
	xor.b32  	%r213, %r198, %r206;
	xor.b32  	%r214, %r213, %r207;
	add.s32 	%r215, %r152, -1253254570;
	add.s32 	%r216, %r153, 1684936478;
	mul.hi.u32 	%r217, %r155, %r212;
	mul.lo.s32 	%r218, %r212, -766435501;
	mul.hi.u32 	%r219, %r158, %r214;
	mul.lo.s32 	%r220, %r214, -845247145;
	xor.b32  	%r221, %r210, %r215;
	xor.b32  	%r222, %r221, %r219;
	xor.b32  	%r223, %r208, %r216;
	xor.b32  	%r224, %r223, %r217;
	add.s32 	%r225, %r152, 1401181199;
	add.s32 	%r226, %r153, 534103459;
	mul.hi.u32 	%r227, %r155, %r222;
	mul.lo.s32 	%r228, %r222, -766435501;
	mul.hi.u32 	%r229, %r158, %r224;
	mul.lo.s32 	%r230, %r224, -845247145;
	xor.b32  	%r231, %r220, %r225;
	xor.b32  	%r232, %r231, %r229;
	xor.b32  	%r233, %r218, %r226;
	xor.b32  	%r234, %r233, %r227;
	add.s32 	%r235, %r152, -239350328;
	add.s32 	%r236, %r153, -616729560;
	mul.hi.u32 	%r237, %r155, %r232;
	mul.lo.s32 	%r238, %r232, -766435501;
	mul.hi.u32 	%r239, %r158, %r234;
	mul.lo.s32 	%r240, %r234, -845247145;
	xor.b32  	%r241, %r230, %r235;
	xor.b32  	%r242, %r241, %r239;
	xor.b32  	%r243, %r228, %r236;
	xor.b32  	%r244, %r243, %r237;
	add.s32 	%r245, %r152, -1879881855;
	add.s32 	%r246, %r153, -1767562579;
	mul.hi.u32 	%r247, %r155, %r242;
	mul.lo.s32 	%r248, %r242, -766435501;
	mul.hi.u32 	%r249, %r158, %r244;
	mul.lo.s32 	%r289, %r244, -845247145;
	xor.b32  	%r250, %r240, %r245;
	xor.b32  	%r18, %r250, %r249;
	xor.b32  	%r251, %r238, %r246;
	xor.b32  	%r19, %r251, %r247;
	st.global.v4.u32 	[%rd1+16], {%r18, %r289, %r19, %r248};
	setp.eq.s32 	%p6, %r150, 3;
	@%p6 bra 	$L__BB3_12;
	setp.eq.s32 	%p7, %r150, 2;
	mov.u32 	%r286, %r7;
	mov.u32 	%r287, %r6;
	mov.u32 	%r288, %r18;
	@%p7 bra 	$L__BB3_13;
	setp.ne.s32 	%p8, %r150, 1;
	mov.u32 	%r286, %r5;
	mov.u32 	%r287, %r8;
	mov.u32 	%r288, %r7;
	mov.u32 	%r289, %r6;
	@%p8 bra 	$L__BB3_13;
	mov.u32 	%r286, %r8;
	mov.u32 	%r287, %r7;
	mov.u32 	%r288, %r6;
	mov.u32 	%r289, %r18;
	bra.uni 	$L__BB3_13;
$L__BB3_12:
	mov.u32 	%r286, %r6;
	mov.u32 	%r287, %r18;
	mov.u32 	%r288, %r289;
	mov.u32 	%r289, %r19;
$L__BB3_13:
	cvt.u64.u32 	%rd9, %r286;
	mul.wide.u32 	%rd10, %r287, 2097152;
	xor.b64  	%rd11, %rd10, %rd9;
	cvt.rn.f64.u64 	%fd23, %rd11;
	fma.rn.f64 	%fd87, %fd23, 0d3CA0000000000000, 0d3C90000000000000;
	cvt.u64.u32 	%rd12, %r288;
	mul.wide.u32 	%rd13, %r289, 2097152;
	xor.b64  	%rd14, %rd13, %rd12;
	cvt.rn.f64.u64 	%fd24, %rd14;
	fma.rn.f64 	%fd3, %fd24, 0d3CB0000000000000, 0d3CA0000000000000;
	{
	.reg .b32 %temp; 
	mov.b64 	{%temp, %r290}, %fd87;
	}
	{
	.reg .b32 %temp; 
	mov.b64 	{%r291, %temp}, %fd87;
	}
	setp.gt.s32 	%p9, %r290, 1048575;
	mov.b32 	%r292, -1023;
	@%p9 bra 	$L__BB3_15;
	mul.f64 	%fd87, %fd87, 0d4350000000000000;
	{
	.reg .b32 %temp; 
	mov.b64 	{%temp, %r290}, %fd87;
	}
	{
	.reg .b32 %temp; 
	mov.b64 	{%r291, %temp}, %fd87;
	}
	mov.b32 	%r292, -1077;
$L__BB3_15:
	add.s32 	%r254, %r290, -1;
	setp.gt.u32 	%p10, %r254, 2146435070;
	@%p10 bra 	$L__BB3_19;
	shr.u32 	%r257, %r290, 20;
	add.s32 	%r293, %r292, %r257;
	and.b32  	%r258, %r290, 1048575;
	or.b32  	%r259, %r258, 1072693248;
	mov.b64 	%fd88, {%r291, %r259};
	setp.lt.u32 	%p12, %r259, 1073127583;
	@%p12 bra 	$L__BB3_18;
	{
	.reg .b32 %temp; 
	mov.b64 	{%r260, %temp}, %fd88;
	}
	{
	.reg .b32 %temp; 
	mov.b64 	{%temp, %r261}, %fd88;
	}
	add.s32 	%r262, %r261, -1048576;
	mov.b64 	%fd88, {%r260, %r262};
	add.s32 	%r293, %r293, 1;
$L__BB3_18:
	add.f64 	%fd26, %fd88, 0dBFF0000000000000;
	add.f64 	%fd27, %fd88, 0d3FF0000000000000;
	rcp.approx.ftz.f64 	%fd28, %fd27;
	neg.f64 	%fd29, %fd27;
	fma.rn.f64 	%fd30, %fd29, %fd28, 0d3FF0000000000000;
	fma.rn.f64 	%fd31, %fd30, %fd30, %fd30;
	fma.rn.f64 	%fd32, %fd31, %fd28, %fd28;
	mul.f64 	%fd33, %fd26, %fd32;
	fma.rn.f64 	%fd34, %fd26, %fd32, %fd33;
	mul.f64 	%fd35, %fd34, %fd34;
	fma.rn.f64 	%fd36, %fd35, 0d3EB1380B3AE80F1E, 0d3ED0EE258B7A8B04;
	fma.rn.f64 	%fd37, %fd36, %fd35, 0d3EF3B2669F02676F;
	fma.rn.f64 	%fd38, %fd37, %fd35, 0d3F1745CBA9AB0956;
	fma.rn.f64 	%fd39, %fd38, %fd35, 0d3F3C71C72D1B5154;
	fma.rn.f64 	%fd40, %fd39, %fd35, 0d3F624924923BE72D;
	fma.rn.f64 	%fd41, %fd40, %fd35, 0d3F8999999999A3C4;
	fma.rn.f64 	%fd42, %fd41, %fd35, 0d3FB5555555555554;
	sub.f64 	%fd43, %fd26, %fd34;
	add.f64 	%fd44, %fd43, %fd43;
	neg.f64 	%fd45, %fd34;
	fma.rn.f64 	%fd46, %fd45, %fd26, %fd44;
	mul.f64 	%fd47, %fd32, %fd46;
	mul.f64 	%fd48, %fd35, %fd42;
	fma.rn.f64 	%fd49, %fd48, %fd34, %fd47;
	xor.b32  	%r263, %r293, -2147483648;
	mov.b32 	%r264, 1127219200;
	mov.b64 	%fd50, {%r263, %r264};
	sub.f64 	%fd51, %fd50, %fd1;
	fma.rn.f64 	%fd52, %fd51, 0d3FE62E42FEFA39EF, %fd34;
	fma.rn.f64 	%fd53, %fd51, 0dBFE62E42FEFA39EF, %fd52;
	sub.f64 	%fd54, %fd53, %fd34;
	sub.f64 	%fd55, %fd49, %fd54;
	fma.rn.f64 	%fd56, %fd51, 0d3C7ABC9E3B39803F, %fd55;
	add.f64 	%fd89, %fd52, %fd56;
	bra.uni 	$L__BB3_20;
$L__BB3_19:
	fma.rn.f64 	%fd25, %fd87, 0d7FF0000000000000, 0d7FF0000000000000;
	{
	.reg .b32 %temp; 
	mov.b64 	{%temp, %r255}, %fd87;
	}
	and.b32  	%r256, %r255, 2147483647;
	setp.eq.s32 	%p11, %r256, 0;
	selp.f64 	%fd89, 0dFFF0000000000000, %fd25, %p11;
$L__BB3_20:
	mul.f64 	%fd12, %fd89, 0dC000000000000000;
	{
	.reg .b32 %temp; 
	mov.b64 	{%temp, %r265}, %fd3;
	}
	shl.b32 	%r266, %r265, 1;
	setp.gt.u32 	%p13, %r266, -2038431744;
	mov.f64 	%fd57, 0d0000000000000000;
	mul.rn.f64 	%fd58, %fd3, %fd57;
	selp.f64 	%fd13, %fd58, %fd3, %p13;
	{
	.reg .b32 %temp; 
	mov.b64 	{%r267, %temp}, %fd13;
	}
	{
	.reg .b32 %temp; 
	mov.b64 	{%temp, %r268}, %fd13;
	}
	add.s32 	%r269, %r268, 1048576;
	mov.b64 	%fd59, {%r267, %r269};
	cvt.rni.f64.f64 	%fd60, %fd59;
	cvt.rzi.s64.f64 	%rd15, %fd60;
	cvt.u32.u64 	%r270, %rd15;
	fma.rn.f64 	%fd61, %fd60, 0dBFE0000000000000, %fd13;
	mul.f64 	%fd62, %fd61, 0d3CA1A62633145C07;
	fma.rn.f64 	%fd63, %fd61, 0d400921FB54442D18, %fd62;
	mul.rn.f64 	%fd64, %fd63, %fd63;
	fma.rn.f64 	%fd65, %fd64, 0dBDA8FF8320FD8164, 0d3E21EEA7C1EF8528;
	fma.rn.f64 	%fd66, %fd65, %fd64, 0dBE927E4F8E06E6D9;
	fma.rn.f64 	%fd67, %fd66, %fd64, 0d3EFA01A019DDBCE9;
	fma.rn.f64 	%fd68, %fd67, %fd64, 0dBF56C16C16C15D47;
	fma.rn.f64 	%fd69, %fd68, %fd64, 0d3FA5555555555551;
	fma.rn.f64 	%fd70, %fd69, %fd64, 0dBFE0000000000000;
	fma.rn.f64 	%fd71, %fd70, %fd64, 0d3FF0000000000000;
	fma.rn.f64 	%fd72, %fd64, 0d3DE5DB65F9785EBA, 0dBE5AE5F12CB0D246;
	fma.rn.f64 	%fd73, %fd72, %fd64, 0d3EC71DE369ACE392;
	fma.rn.f64 	%fd74, %fd73, %fd64, 0dBF2A01A019DB62A1;
	fma.rn.f64 	%fd75, %fd74, %fd64, 0d3F81111111110818;
	fma.rn.f64 	%fd76, %fd75, %fd64, 0dBFC5555555555554;
	fma.rn.f64 	%fd77, %fd76, %fd64, 0d0000000000000000;
	fma.rn.f64 	%fd78, %fd77, %fd63, %fd63;
	and.b64  	%rd16, %rd15, 1;
	setp.eq.b64 	%p14, %rd16, 1;
	{
	.reg .b32 %temp; 
	mov.b64 	{%temp, %r271}, %fd78;
	}
	{
	.reg .b32 %temp; 
	mov.b64 	{%r272, %temp}, %fd78;
	}
	xor.b32  	%r273, %r271, -2147483648;
	mov.b64 	%fd79, {%r272, %r273};
	selp.f64 	%fd90, %fd71, %fd78, %p14;
	selp.f64 	%fd91, %fd79, %fd71, %p14;
	and.b32  	%r274, %r270, 2;
	setp.eq.s32 	%p15, %r274, 0;
	@%p15 bra 	$L__BB3_22;
	{
	.reg .b32 %temp; 
	mov.b64 	{%temp, %r275}, %fd90;
	}
	{
	.reg .b32 %temp; 
	mov.b64 	{%r276, %temp}, %fd90;
	}
	xor.b32  	%r277, %r275, -2147483648;
	mov.b64 	%fd90, {%r276, %r277};
	{
	.reg .b32 %temp; 
	mov.b64 	{%temp, %r278}, %fd91;
	}
	{
	.reg .b32 %temp; 
	mov.b64 	{%r279, %temp}, %fd91;
	}
	xor.b32  	%r280, %r278, -2147483648;
	mov.b64 	%fd91, {%r279, %r280};
$L__BB3_22:
	sqrt.rn.f64 	%fd80, %fd12;
	mov.f64 	%fd81, 0d0000000000000000;
	add.rn.f64 	%fd82, %fd91, %fd81;
	cvt.rzi.f64.f64 	%fd83, %fd13;
	setp.eq.f64 	%p16, %fd13, %fd83;
	mul.rn.f64 	%fd84, %fd13, %fd81;
	selp.f64 	%fd85, %fd84, %fd90, %p16;
	mul.f64 	%fd92, %fd80, %fd85;
	mul.f64 	%fd86, %fd80, %fd82;
	st.global.f64 	[%rd1+56], %fd86;
	mov.b32 	%r281, 1;
	st.global.u32 	[%rd1+48], %r281;
	bra.uni 	$L__BB3_24;
$L__BB3_23:
	mov.b32 	%r282, 0;
	st.global.u32 	[%rd1+48], %r282;
	ld.global.f64 	%fd92, [%rd1+56];
$L__BB3_24:
	mul.wide.s32 	%rd17, %r283, 16;
	add.s64 	%rd18, %rd2, %rd17;
	st.global.v2.f64 	[%rd18], {%fd92, %fd92};
	add.s32 	%r283, %r283, %r3;
	setp.lt.s32 	%p17, %r283, %r35;
	@%p17 bra 	$L__BB3_2;
$L__BB3_25:
	ret;

}
	// .globl	_Z13sshift_matrixPfif
.visible .entry _Z13sshift_matrixPfif(
	.param .u64 .ptr .align 1 _Z13sshift_matrixPfif_param_0,
	.param .u32 _Z13sshift_matrixPfif_param_1,
	.param .f32 _Z13sshift_matrixPfif_param_2
)
{
	.reg .pred 	%p<2>;
	.reg .b32 	%r<7>;
	.reg .b32 	%f<4>;
	.reg .b64 	%rd<5>;

	ld.param.u64 	%rd1, [_Z13sshift_matrixPfif_param_0];
	ld.param.u32 	%r2, [_Z13sshift_matrixPfif_param_1];
	ld.param.f32 	%f1, [_Z13sshift_matrixPfif_param_2];
	mov.u32 	%r3, %ctaid.x;
	mov.u32 	%r4, %ntid.x;
	mov.u32 	%r5, %tid.x;
	mad.lo.s32 	%r1, %r3, %r4, %r5;
	setp.ge.s32 	%p1, %r1, %r2;
	@%p1 bra 	$L__BB4_2;
	cvta.to.global.u64 	%rd2, %rd1;
	mad.lo.s32 	%r6, %r2, %r1, %r1;
	mul.wide.s32 	%rd3, %r6, 4;
	add.s64 	%rd4, %rd2, %rd3;
	ld.global.f32 	%f2, [%rd4];
	add.f32 	%f3, %f1, %f2;
	st.global.f32 	[%rd4], %f3;
$L__BB4_2:
	ret;

}
	// .globl	_Z13dshift_matrixPdid
.visible .entry _Z13dshift_matrixPdid(
	.param .u64 .ptr .align 1 _Z13dshift_matrixPdid_param_0,
	.param .u32 _Z13dshift_matrixPdid_param_1,
	.param .f64 _Z13dshift_matrixPdid_param_2
)
{
	.reg .pred 	%p<2>;
	.reg .b32 	%r<7>;
	.reg .b64 	%rd<5>;
	.reg .b64 	%fd<4>;

	ld.param.u64 	%rd1, [_Z13dshift_matrixPdid_param_0];
	ld.param.u32 	%r2, [_Z13dshift_matrixPdid_param_1];
	ld.param.f64 	%fd1, [_Z13dshift_matrixPdid_param_2];
	mov.u32 	%r3, %ctaid.x;
	mov.u32 	%r4, %ntid.x;
	mov.u32 	%r5, %tid.x;
	mad.lo.s32 	%r1, %r3, %r4, %r5;
	setp.ge.s32 	%p1, %r1, %r2;
	@%p1 bra 	$L__BB5_2;
	cvta.to.global.u64 	%rd2, %rd1;
	mad.lo.s32 	%r6, %r2, %r1, %r1;
	mul.wide.s32 	%rd3, %r6, 8;
	add.s64 	%rd4, %rd2, %rd3;
	ld.global.f64 	%fd2, [%rd4];
	add.f64 	%fd3, %fd1, %fd2;
	st.global.f64 	[%rd4], %fd3;
$L__BB5_2:
	ret;

}
	// .globl	_Z13cshift_matrixP6float2if
.visible .entry _Z13cshift_matrixP6float2if(
	.param .u64 .ptr .align 1 _Z13cshift_matrixP6float2if_param_0,
	.param .u32 _Z13cshift_matrixP6float2if_param_1,
	.param .f32 _Z13cshift_matrixP6float2if_param_2
)
{
	.reg .pred 	%p<2>;
	.reg .b32 	%r<7>;
	.reg .b32 	%f<4>;
	.reg .b64 	%rd<5>;

	ld.param.u64 	%rd1, [_Z13cshift_matrixP6float2if_param_0];
	ld.param.u32 	%r2, [_Z13cshift_matrixP6float2if_param_1];
	ld.param.f32 	%f1, [_Z13cshift_matrixP6float2if_param_2];
	mov.u32 	%r3, %ctaid.x;
	mov.u32 	%r4, %ntid.x;
	mov.u32 	%r5, %tid.x;
	mad.lo.s32 	%r1, %r3, %r4, %r5;
	setp.ge.s32 	%p1, %r1, %r2;
	@%p1 bra 	$L__BB6_2;
	cvta.to.global.u64 	%rd2, %rd1;
	mad.lo.s32 	%r6, %r2, %r1, %r1;
	mul.wide.s32 	%rd3, %r6, 8;
	add.s64 	%rd4, %rd2, %rd3;
	ld.global.f32 	%f2, [%rd4];
	add.f32 	%f3, %f1, %f2;
	st.global.f32 	[%rd4], %f3;
$L__BB6_2:
	ret;

}
	// .globl	_Z13zshift_matrixP7double2id
.visible .entry _Z13zshift_matrixP7double2id(
	.param .u64 .ptr .align 1 _Z13zshift_matrixP7double2id_param_0,
	.param .u32 _Z13zshift_matrixP7double2id_param_1,
	.param .f64 _Z13zshift_matrixP7double2id_param_2
)
{
	.reg .pred 	%p<2>;
	.reg .b32 	%r<7>;
	.reg .b64 	%rd<5>;
	.reg .b64 	%fd<4>;

	ld.param.u64 	%rd1, [_Z13zshift_matrixP7double2id_param_0];
	ld.param.u32 	%r2, [_Z13zshift_matrixP7double2id_param_1];
	ld.param.f64 	%fd1, [_Z13zshift_matrixP7double2id_param_2];
	mov.u32 	%r3, %ctaid.x;
	mov.u32 	%r4, %ntid.x;
	mov.u32 	%r5, %tid.x;
	mad.lo.s32 	%r1, %r3, %r4, %r5;
	setp.ge.s32 	%p1, %r1, %r2;
	@%p1 bra 	$L__BB7_2;
	cvta.to.global.u64 	%rd2, %rd1;
	mad.lo.s32 	%r6, %r2, %r1, %r1;
	mul.wide.s32 	%rd3, %r6, 16;
	add.s64 	%rd4, %rd2, %rd3;
	ld.global.f64 	%fd2, [%rd4];
	add.f64 	%fd3, %fd1, %fd2;
	st.global.f64 	[%rd4], %fd3;
$L__BB7_2:
	ret;

}
	// .globl	_Z18sshift_mgpu_matrixPfPmS0_mmf
.visible .entry _Z18sshift_mgpu_matrixPfPmS0_mmf(
	.param .u64 .ptr .align 1 _Z18sshift_mgpu_matrixPfPmS0_mmf_param_0,
	.param .u64 .ptr .align 1 _Z18sshift_mgpu_matrixPfPmS0_mmf_param_1,
	.param .u64 .ptr .align 1 _Z18sshift_mgpu_matrixPfPmS0_mmf_param_2,
	.param .u64 _Z18sshift_mgpu_matrixPfPmS0_mmf_param_3,
	.param .u64 _Z18sshift_mgpu_matrixPfPmS0_mmf_param_4,
	.param .f32 _Z18sshift_mgpu_matrixPfPmS0_mmf_param_5
)
{
	.reg .pred 	%p<2>;
	.reg .b32 	%r<5>;
	.reg .b32 	%f<4>;
	.reg .b64 	%rd<18>;

	ld.param.u64 	%rd2, [_Z18sshift_mgpu_matrixPfPmS0_mmf_param_0];
	ld.param.u64 	%rd3, [_Z18sshift_mgpu_matrixPfPmS0_mmf_param_1];
	ld.param.u64 	%rd4, [_Z18sshift_mgpu_matrixPfPmS0_mmf_param_2];
	ld.param.u64 	%rd6, [_Z18sshift_mgpu_matrixPfPmS0_mmf_param_3];
	ld.param.u64 	%rd5, [_Z18sshift_mgpu_matrixPfPmS0_mmf_param_4];
	ld.param.f32 	%f1, [_Z18sshift_mgpu_matrixPfPmS0_mmf_param_5];
	mov.u32 	%r1, %ctaid.x;
	mov.u32 	%r2, %ntid.x;
	mov.u32 	%r3, %tid.x;
	mad.lo.s32 	%r4, %r1, %r2, %r3;
	cvt.s64.s32 	%rd1, %r4;
	setp.le.u64 	%p1, %rd6, %rd1;
	@%p1 bra 	$L__BB8_2;
	cvta.to.global.u64 	%rd7, %rd4;
	cvta.to.global.u64 	%rd8, %rd3;
	cvta.to.global.u64 	%rd9, %rd2;
	shl.b64 	%rd10, %rd1, 3;
	add.s64 	%rd11, %rd7, %rd10;
	ld.global.u64 	%rd12, [%rd11];
	add.s64 	%rd13, %rd8, %rd10;
	ld.global.u64 	%rd14, [%rd13];
	mad.lo.s64 	%rd15, %rd12, %rd5, %rd14;
	shl.b64 	%rd16, %rd15, 2;
	add.s64 	%rd17, %rd9, %rd16;
	ld.global.f32 	%f2, [%rd17];
	add.f32 	%f3, %f1, %f2;
	st.global.f32 	[%rd17], %f3;
$L__BB8_2:
	ret;

}
	// .globl	_Z18dshift_mgpu_matrixPdPmS0_mmd
.visible .entry _Z18dshift_mgpu_matrixPdPmS0_mmd(
	.param .u64 .ptr .align 1 _Z18dshift_mgpu_matrixPdPmS0_mmd_param_0,
	.param .u64 .ptr .align 1 _Z18dshift_mgpu_matrixPdPmS0_mmd_param_1,
	.param .u64 .ptr .align 1 _Z18dshift_mgpu_matrixPdPmS0_mmd_param_2,
	.param .u64 _Z18dshift_mgpu_matrixPdPmS0_mmd_param_3,
	.param .u64 _Z18dshift_mgpu_matrixPdPmS0_mmd_param_4,
	.param .f64 _Z18dshift_mgpu_matrixPdPmS0_mmd_param_5
)
{
	.reg .pred 	%p<2>;
	.reg .b32 	%r<5>;
	.reg .b64 	%rd<18>;
	.reg .b64 	%fd<4>;

	ld.param.u64 	%rd2, [_Z18dshift_mgpu_matrixPdPmS0_mmd_param_0];
	ld.param.u64 	%rd3, [_Z18dshift_mgpu_matrixPdPmS0_mmd_param_1];
	ld.param.u64 	%rd4, [_Z18dshift_mgpu_matrixPdPmS0_mmd_param_2];
	ld.param.u64 	%rd6, [_Z18dshift_mgpu_matrixPdPmS0_mmd_param_3];
	ld.param.u64 	%rd5, [_Z18dshift_mgpu_matrixPdPmS0_mmd_param_4];
	ld.param.f64 	%fd1, [_Z18dshift_mgpu_matrixPdPmS0_mmd_param_5];
	mov.u32 	%r1, %ctaid.x;
	mov.u32 	%r2, %ntid.x;
	mov.u32 	%r3, %tid.x;
	mad.lo.s32 	%r4, %r1, %r2, %r3;
	cvt.s64.s32 	%rd1, %r4;
	setp.le.u64 	%p1, %rd6, %rd1;
	@%p1 bra 	$L__BB9_2;
	cvta.to.global.u64 	%rd7, %rd4;
	cvta.to.global.u64 	%rd8, %rd3;
	cvta.to.global.u64 	%rd9, %rd2;
	shl.b64 	%rd10, %rd1, 3;
	add.s64 	%rd11, %rd7, %rd10;
	ld.global.u64 	%rd12, [%rd11];
	add.s64 	%rd13, %rd8, %rd10;
	ld.global.u64 	%rd14, [%rd13];
	mad.lo.s64 	%rd15, %rd12, %rd5, %rd14;
	shl.b64 	%rd16, %rd15, 3;
	add.s64 	%rd17, %rd9, %rd16;
	ld.global.f64 	%fd2, [%rd17];
	add.f64 	%fd3, %fd1, %fd2;
	st.global.f64 	[%rd17], %fd3;
$L__BB9_2:
	ret;

}
	// .globl	_Z18cshift_mgpu_matrixP6float2PmS1_mmf
.visible .entry _Z18cshift_mgpu_matrixP6float2PmS1_mmf(
	.param .u64 .ptr .align 1 _Z18cshift_mgpu_matrixP6float2PmS1_mmf_param_0,
	.param .u64 .ptr .align 1 _Z18cshift_mgpu_matrixP6float2PmS1_mmf_param_1,
	.param .u64 .ptr .align 1 _Z18cshift_mgpu_matrixP6float2PmS1_mmf_param_2,
	.param .u64 _Z18cshift_mgpu_matrixP6float2PmS1_mmf_param_3,
	.param .u64 _Z18cshift_mgpu_matrixP6float2PmS1_mmf_param_4,
	.param .f32 _Z18cshift_mgpu_matrixP6float2PmS1_mmf_param_5
)
{
	.reg .pred 	%p<2>;
	.reg .b32 	%r<5>;
	.reg .b32 	%f<4>;
	.reg .b64 	%rd<18>;

	ld.param.u64 	%rd2, [_Z18cshift_mgpu_matrixP6float2PmS1_mmf_param_0];
	ld.param.u64 	%rd3, [_Z18cshift_mgpu_matrixP6float2PmS1_mmf_param_1];
	ld.param.u64 	%rd4, [_Z18cshift_mgpu_matrixP6float2PmS1_mmf_param_2];
	ld.param.u64 	%rd6, [_Z18cshift_mgpu_matrixP6float2PmS1_mmf_param_3];
	ld.param.u64 	%rd5, [_Z18cshift_mgpu_matrixP6float2PmS1_mmf_param_4];
	ld.param.f32 	%f1, [_Z18cshift_mgpu_matrixP6float2PmS1_mmf_param_5];
	mov.u32 	%r1, %ctaid.x;
	mov.u32 	%r2, %ntid.x;
	mov.u32 	%r3, %tid.x;
	mad.lo.s32 	%r4, %r1, %r2, %r3;
	cvt.s64.s32 	%rd1, %r4;
	setp.le.u64 	%p1, %rd6, %rd1;
	@%p1 bra 	$L__BB10_2;
	cvta.to.global.u64 	%rd7, %rd4;
	cvta.to.global.u64 	%rd8, %rd3;
	cvta.to.global.u64 	%rd9, %rd2;
	shl.b64 	%rd10, %rd1, 3;
	add.s64 	%rd11, %rd7, %rd10;
	ld.global.u64 	%rd12, [%rd11];
	add.s64 	%rd13, %rd8, %rd10;
	ld.global.u64 	%rd14, [%rd13];
	mad.lo.s64 	%rd15, %rd12, %rd5, %rd14;
	shl.b64 	%rd16, %rd15, 3;
	add.s64 	%rd17, %rd9, %rd16;
	ld.global.f32 	%f2, [%rd17];
	add.f32 	%f3, %f1, %f2;
	st.global.f32 	[%rd17], %f3;
$L__BB10_2:
	ret;

}
	// .globl	_Z18zshift_mgpu_matrixP7double2PmS1_mmd
.visible .entry _Z18zshift_mgpu_matrixP7double2PmS1_mmd(
	.param .u64 .ptr .align 1 _Z18zshift_mgpu_matrixP7double2PmS1_mmd_param_0,
	.param .u64 .ptr .align 1 _Z18zshift_mgpu_matrixP7double2PmS1_mmd_param_1,
	.param .u64 .ptr .align 1 _Z18zshift_mgpu_matrixP7double2PmS1_mmd_param_2,
	.param .u64 _Z18zshift_mgpu_matrixP7double2PmS1_mmd_param_3,
	.param .u64 _Z18zshift_mgpu_matrixP7double2PmS1_mmd_param_4,
	.param .f64 _Z18zshift_mgpu_matrixP7double2PmS1_mmd_param_5
)
{
	.reg .pred 	%p<2>;
	.reg .b32 	%r<5>;
	.reg .b64 	%rd<18>;
	.reg .b64 	%fd<4>;

	ld.param.u64 	%rd2, [_Z18zshift_mgpu_matrixP7double2PmS1_mmd_param_0];
	ld.param.u64 	%rd3, [_Z18zshift_mgpu_matrixP7double2PmS1_mmd_param_1];
	ld.param.u64 	%rd4, [_Z18zshift_mgpu_matrixP7double2PmS1_mmd_param_2];
	ld.param.u64 	%rd6, [_Z18zshift_mgpu_matrixP7double2PmS1_mmd_param_3];
	ld.param.u64 	%rd5, [_Z18zshift_mgpu_matrixP7double2PmS1_mmd_param_4];
	ld.param.f64 	%fd1, [_Z18zshift_mgpu_matrixP7double2PmS1_mmd_param_5];
	mov.u32 	%r1, %ctaid.x;
	mov.u32 	%r2, %ntid.x;
	mov.u32 	%r3, %tid.x;
	mad.lo.s32 	%r4, %r1, %r2, %r3;
	cvt.s64.s32 	%rd1, %r4;
	setp.le.u64 	%p1, %rd6, %rd1;
	@%p1 bra 	$L__BB11_2;
	cvta.to.global.u64 	%rd7, %rd4;
	cvta.to.global.u64 	%rd8, %rd3;
	cvta.to.global.u64 	%rd9, %rd2;
	shl.b64 	%rd10, %rd1, 3;
	add.s64 	%rd11, %rd7, %rd10;
	ld.global.u64 	%rd12, [%rd11];
	add.s64 	%rd13, %rd8, %rd10;
	ld.global.u64 	%rd14, [%rd13];
	mad.lo.s64 	%rd15, %rd12, %rd5, %rd14;
	shl.b64 	%rd16, %rd15, 4;
	add.s64 	%rd17, %rd9, %rd16;
	ld.global.f64 	%fd2, [%rd17];
	add.f64 	%fd3, %fd1, %fd2;
	st.global.f64 	[%rd17], %fd3;
$L__BB11_2:
	ret;

}


// ===== COMPILED SASS (sm_100) =====

	.target	sm_100

	.elftype	@"ET_EXEC"


//--------------------- .note.nv.tkinfo           --------------------------
	.section	.note.nv.tkinfo,"",@"SHT_NOTE"
	.sectionflags	@"SHF_NOTE_NV_TKINFO"
	.tkinfo
        /*0018*/ 	.word	0x00000002
        /*0030*/ 	.string	""
        /*0030*/ 	.string	"ptxas"
        /*0030*/ 	.string	"Cuda compilation tools, release 13.0, V13.0.88"
        /*0030*/ 	.string	"Build cuda_13.0.r13.0/compiler.36424714_0"
        /*0030*/ 	.string	"-arch sm_100 -m 64 "



//--------------------- .note.nv.cuinfo           --------------------------
	.section	.note.nv.cuinfo,"",@"SHT_NOTE"
	.sectionflags	@"SHF_NOTE_NV_CUINFO"
        /*0018*/ 	.short	0x0002
        /*001a*/ 	.short	0x0064
        /*001c*/ 	.short	0x0082
	.zero		2


//--------------------- .nv.info                  --------------------------
	.section	.nv.info,"",@"SHT_CUDA_INFO"
	.align	4


	//----- nvinfo : EIATTR_REGCOUNT
	.align		4
        /*0000*/ 	.byte	0x04, 0x2f
        /*0002*/ 	.short	(.L_10 - .L_9)
	.align		4
.L_9:
        /*0004*/ 	.word	index@(_Z15s_normal_kernelyP24curandStatePhilox4_32_10Pfi)
        /*0008*/ 	.word	0x00000016


	//----- nvinfo : EIATTR_FRAME_SIZE
	.align		4
.L_10:
        /*000c*/ 	.byte	0x04, 0x11
        /*000e*/ 	.short	(.L_12 - .L_11)
	.align		4
.L_11:
        /*0010*/ 	.word	index@($__internal_3_$__cuda_sm20_sqrt_rn_f32_slowpath)
        /*0014*/ 	.word	0x00000000


	//----- nvinfo : EIATTR_FRAME_SIZE
	.align		4
.L_12:
        /*0018*/ 	.byte	0x04, 0x11
        /*001a*/ 	.short	(.L_14 - .L_13)
	.align		4
.L_13:
        /*001c*/ 	.word	index@(_Z15s_normal_kernelyP24curandStatePhilox4_32_10Pfi)
        /*0020*/ 	.word	0x00000000


	//----- nvinfo : EIATTR_REGCOUNT
	.align		4
.L_14:
        /*0024*/ 	.byte	0x04, 0x2f
        /*0026*/ 	.short	(.L_16 - .L_15)
	.align		4
.L_15:
        /*0028*/ 	.word	index@(_Z15d_normal_kernelyP24curandStatePhilox4_32_10Pdi)
        /*002c*/ 	.word	0x00000020


	//----- nvinfo : EIATTR_FRAME_SIZE
	.align		4
.L_16:
        /*0030*/ 	.byte	0x04, 0x11
        /*0032*/ 	.short	(.L_18 - .L_17)
	.align		4
.L_17:
        /*0034*/ 	.word	index@($__internal_2_$__cuda_sm20_dsqrt_rn_f64_mediumpath_v1)
        /*0038*/ 	.word	0x00000000


	//----- nvinfo : EIATTR_FRAME_SIZE
	.align		4
.L_18:
        /*003c*/ 	.byte	0x04, 0x11
        /*003e*/ 	.short	(.L_20 - .L_19)
	.align		4
.L_19:
        /*0040*/ 	.word	index@(_Z15d_normal_kernelyP24curandStatePhilox4_32_10Pdi)
        /*0044*/ 	.word	0x00000000


	//----- nvinfo : EIATTR_REGCOUNT
	.align		4
.L_20:
        /*0048*/ 	.byte	0x04, 0x2f
        /*004a*/ 	.short	(.L_22 - .L_21)
	.align		4
.L_21:
        /*004c*/ 	.word	index@(_Z15c_normal_kernelyP24curandStatePhilox4_32_10P6float2i)
        /*0050*/ 	.word	0x00000016


	//----- nvinfo : EIATTR_FRAME_SIZE
	.align		4
.L_22:
        /*0054*/ 	.byte	0x04, 0x11
        /*0056*/ 	.short	(.L_24 - .L_23)
	.align		4
.L_23:
        /*0058*/ 	.word	index@($__internal_1_$__cuda_sm20_sqrt_rn_f32_slowpath)
        /*005c*/ 	.word	0x00000000


	//----- nvinfo : EIATTR_FRAME_SIZE
	.align		4
.L_24:
        /*0060*/ 	.byte	0x04, 0x11
        /*0062*/ 	.short	(.L_26 - .L_25)
	.align		4
.L_25:
        /*0064*/ 	.word	index@(_Z15c_normal_kernelyP24curandStatePhilox4_32_10P6float2i)
        /*0068*/ 	.word	0x00000000


	//----- nvinfo : EIATTR_REGCOUNT
	.align		4
.L_26:
        /*006c*/ 	.byte	0x04, 0x2f
        /*006e*/ 	.short	(.L_28 - .L_27)
	.align		4
.L_27:
        /*0070*/ 	.word	index@(_Z15z_normal_kernelyP24curandStatePhilox4_32_10P7double2i)
        /*0074*/ 	.word	0x00000020


	//----- nvinfo : EIATTR_FRAME_SIZE
	.align		4
.L_28:
        /*0078*/ 	.byte	0x04, 0x11
        /*007a*/ 	.short	(.L_30 - .L_29)
	.align		4
.L_29:
        /*007c*/ 	.word	index@($__internal_0_$__cuda_sm20_dsqrt_rn_f64_mediumpath_v1)
        /*0080*/ 	.word	0x00000000


	//----- nvinfo : EIATTR_FRAME_SIZE
	.align		4
.L_30:
        /*0084*/ 	.byte	0x04, 0x11
        /*0086*/ 	.short	(.L_32 - .L_31)
	.align		4
.L_31:
        /*0088*/ 	.word	index@(_Z15z_normal_kernelyP24curandStatePhilox4_32_10P7double2i)
        /*008c*/ 	.word	0x00000000


	//----- nvinfo : EIATTR_REGCOUNT
	.align		4
.L_32:
        /*0090*/ 	.byte	0x04, 0x2f
        /*0092*/ 	.short	(.L_34 - .L_33)
	.align		4
.L_33:
        /*0094*/ 	.word	index@(_Z13sshift_matrixPfif)
        /*0098*/ 	.word	0x00000008


	//----- nvinfo : EIATTR_FRAME_SIZE
	.align		4
.L_34:
        /*009c*/ 	.byte	0x04, 0x11
        /*009e*/ 	.short	(.L_36 - .L_35)
	.align		4
.L_35:
        /*00a0*/ 	.word	index@(_Z13sshift_matrixPfif)
        /*00a4*/ 	.word	0x00000000


	//----- nvinfo : EIATTR_REGCOUNT
	.align		4
.L_36:
        /*00a8*/ 	.byte	0x04, 0x2f
        /*00aa*/ 	.short	(.L_38 - .L_37)
	.align		4
.L_37:
        /*00ac*/ 	.word	index@(_Z13dshift_matrixPdid)
        /*00b0*/ 	.word	0x00000008


	//----- nvinfo : EIATTR_FRAME_SIZE
	.align		4
.L_38:
        /*00b4*/ 	.byte	0x04, 0x11
        /*00b6*/ 	.short	(.L_40 - .L_39)
	.align		4
.L_39:
        /*00b8*/ 	.word	index@(_Z13dshift_matrixPdid)
        /*00bc*/ 	.word	0x00000000


	//----- nvinfo : EIATTR_REGCOUNT
	.align		4
.L_40:
        /*00c0*/ 	.byte	0x04, 0x2f
        /*00c2*/ 	.short	(.L_42 - .L_41)
	.align		4
.L_41:
        /*00c4*/ 	.word	index@(_Z13cshift_matrixP6float2if)
        /*00c8*/ 	.word	0x00000008


	//----- nvinfo : EIATTR_FRAME_SIZE
	.align		4
.L_42:
        /*00cc*/ 	.byte	0x04, 0x11
        /*00ce*/ 	.short	(.L_44 - .L_43)
	.align		4
.L_43:
        /*00d0*/ 	.word	index@(_Z13cshift_matrixP6float2if)
        /*00d4*/ 	.word	0x00000000


	//----- nvinfo : EIATTR_REGCOUNT
	.align		4
.L_44:
        /*00d8*/ 	.byte	0x04, 0x2f
        /*00da*/ 	.short	(.L_46 - .L_45)
	.align		4
.L_45:
        /*00dc*/ 	.word	index@(_Z13zshift_matrixP7double2id)
        /*00e0*/ 	.word	0x00000008


	//----- nvinfo : EIATTR_FRAME_SIZE
	.align		4
.L_46:
        /*00e4*/ 	.byte	0x04, 0x11
        /*00e6*/ 	.short	(.L_48 - .L_47)
	.align		4
.L_47:
        /*00e8*/ 	.word	index@(_Z13zshift_matrixP7double2id)
        /*00ec*/ 	.word	0x00000000


	//----- nvinfo : EIATTR_REGCOUNT
	.align		4
.L_48:
        /*00f0*/ 	.byte	0x04, 0x2f
        /*00f2*/ 	.short	(.L_50 - .L_49)
	.align		4
.L_49:
        /*00f4*/ 	.word	index@(_Z18sshift_mgpu_matrixPfPmS0_mmf)
        /*00f8*/ 	.word	0x0000000c


	//----- nvinfo : EIATTR_FRAME_SIZE
	.align		4
.L_50:
        /*00fc*/ 	.byte	0x04, 0x11
        /*00fe*/ 	.short	(.L_52 - .L_51)
	.align		4
.L_51:
        /*0100*/ 	.word	index@(_Z18sshift_mgpu_matrixPfPmS0_mmf)
        /*0104*/ 	.word	0x00000000


	//----- nvinfo : EIATTR_REGCOUNT
	.align		4
.L_52:
        /*0108*/ 	.byte	0x04, 0x2f
        /*010a*/ 	.short	(.L_54 - .L_53)
	.align		4
.L_53:
        /*010c*/ 	.word	index@(_Z18dshift_mgpu_matrixPdPmS0_mmd)
        /*0110*/ 	.word	0x0000000c


	//----- nvinfo : EIATTR_FRAME_SIZE
	.align		4
.L_54:
        /*0114*/ 	.byte	0x04, 0x11
        /*0116*/ 	.short	(.L_56 - .L_55)
	.align		4
.L_55:
        /*0118*/ 	.word	index@(_Z18dshift_mgpu_matrixPdPmS0_mmd)
        /*011c*/ 	.word	0x00000000


	//----- nvinfo : EIATTR_REGCOUNT
	.align		4
.L_56:
        /*0120*/ 	.byte	0x04, 0x2f
        /*0122*/ 	.short	(.L_58 - .L_57)
	.align		4
.L_57:
        /*0124*/ 	.word	index@(_Z18cshift_mgpu_matrixP6float2PmS1_mmf)
        /*0128*/ 	.word	0x0000000c


	//----- nvinfo : EIATTR_FRAME_SIZE
	.align		4
.L_58:
        /*012c*/ 	.byte	0x04, 0x11
        /*012e*/ 	.short	(.L_60 - .L_59)
	.align		4
.L_59:
        /*0130*/ 	.word	index@(_Z18cshift_mgpu_matrixP6float2PmS1_mmf)
        /*0134*/ 	.word	0x00000000


	//----- nvinfo : EIATTR_REGCOUNT
	.align		4
.L_60:
        /*0138*/ 	.byte	0x04, 0x2f
        /*013a*/ 	.short	(.L_62 - .L_61)
	.align		4
.L_61:
        /*013c*/ 	.word	index@(_Z18zshift_mgpu_matrixP7double2PmS1_mmd)
        /*0140*/ 	.word	0x0000000c


	//----- nvinfo : EIATTR_FRAME_SIZE
	.align		4
.L_62:
        /*0144*/ 	.byte	0x04, 0x11
        /*0146*/ 	.short	(.L_64 - .L_63)
	.align		4
.L_63:
        /*0148*/ 	.word	index@(_Z18zshift_mgpu_matrixP7double2PmS1_mmd)
        /*014c*/ 	.word	0x00000000


	//----- nvinfo : EIATTR_MIN_STACK_SIZE
	.align		4
.L_64:
        /*0150*/ 	.byte	0x04, 0x12
        /*0152*/ 	.short	(.L_66 - .L_65)
	.align		4
.L_65:
        /*0154*/ 	.word	index@(_Z18zshift_mgpu_matrixP7double2PmS1_mmd)
        /*0158*/ 	.word	0x00000000


	//----- nvinfo : EIATTR_MIN_STACK_SIZE
	.align		4
.L_66:
        /*015c*/ 	.byte	0x04, 0x12
        /*015e*/ 	.short	(.L_68 - .L_67)
	.align		4
.L_67:
        /*0160*/ 	.word	index@(_Z18cshift_mgpu_matrixP6float2PmS1_mmf)
        /*0164*/ 	.word	0x00000000


	//----- nvinfo : EIATTR_MIN_STACK_SIZE
	.align		4
.L_68:
        /*0168*/ 	.byte	0x04, 0x12
        /*016a*/ 	.short	(.L_70 - .L_69)
	.align		4
.L_69:
        /*016c*/ 	.word	index@(_Z18dshift_mgpu_matrixPdPmS0_mmd)
        /*0170*/ 	.word	0x00000000


	//----- nvinfo : EIATTR_MIN_STACK_SIZE
	.align		4
.L_70:
        /*0174*/ 	.byte	0x04, 0x12
        /*0176*/ 	.short	(.L_72 - .L_71)
	.align		4
.L_71:
        /*0178*/ 	.word	index@(_Z18sshift_mgpu_matrixPfPmS0_mmf)
        /*017c*/ 	.word	0x00000000


	//----- nvinfo : EIATTR_MIN_STACK_SIZE
	.align		4
.L_72:
        /*0180*/ 	.byte	0x04, 0x12
        /*0182*/ 	.short	(.L_74 - .L_73)
	.align		4
.L_73:
        /*0184*/ 	.word	index@(_Z13zshift_matrixP7double2id)
        /*0188*/ 	.word	0x00000000


	//----- nvinfo : EIATTR_MIN_STACK_SIZE
	.align		4
.L_74:
        /*018c*/ 	.byte	0x04, 0x12
        /*018e*/ 	.short	(.L_76 - .L_75)
	.align		4
.L_75:
        /*0190*/ 	.word	index@(_Z13cshift_matrixP6float2if)
        /*0194*/ 	.word	0x00000000


	//----- nvinfo : EIATTR_MIN_STACK_SIZE
	.align		4
.L_76:
        /*0198*/ 	.byte	0x04, 0x12
        /*019a*/ 	.short	(.L_78 - .L_77)
	.align		4
.L_77:
        /*019c*/ 	.word	index@(_Z13dshift_matrixPdid)
        /*01a0*/ 	.word	0x00000000


	//----- nvinfo : EIATTR_MIN_STACK_SIZE
	.align		4
.L_78:
        /*01a4*/ 	.byte	0x04, 0x12
        /*01a6*/ 	.short	(.L_80 - .L_79)
	.align		4
.L_79:
        /*01a8*/ 	.word	index@(_Z13sshift_matrixPfif)
        /*01ac*/ 	.word	0x00000000


	//----- nvinfo : EIATTR_MIN_STACK_SIZE
	.align		4
.L_80:
        /*01b0*/ 	.byte	0x04, 0x12
        /*01b2*/ 	.short	(.L_82 - .L_81)
	.align		4
.L_81:
        /*01b4*/ 	.word	index@(_Z15z_normal_kernelyP24curandStatePhilox4_32_10P7double2i)
        /*01b8*/ 	.word	0x00000000


	//----- nvinfo : EIATTR_MIN_STACK_SIZE
	.align		4
.L_82:
        /*01bc*/ 	.byte	0x04, 0x12
        /*01be*/ 	.short	(.L_84 - .L_83)
	.align		4
.L_83:
        /*01c0*/ 	.word	index@(_Z15c_normal_kernelyP24curandStatePhilox4_32_10P6float2i)
        /*01c4*/ 	.word	0x00000000


	//----- nvinfo : EIATTR_MIN_STACK_SIZE
	.align		4
.L_84:
        /*01c8*/ 	.byte	0x04, 0x12
        /*01ca*/ 	.short	(.L_86 - .L_85)
	.align		4
.L_85:
        /*01cc*/ 	.word	index@(_Z15d_normal_kernelyP24curandStatePhilox4_32_10Pdi)
        /*01d0*/ 	.word	0x00000000


	//----- nvinfo : EIATTR_MIN_STACK_SIZE
	.align		4
.L_86:
        /*01d4*/ 	.byte	0x04, 0x12
        /*01d6*/ 	.short	(.L_88 - .L_87)
	.align		4
.L_87:
        /*01d8*/ 	.word	index@(_Z15s_normal_kernelyP24curandStatePhilox4_32_10Pfi)
        /*01dc*/ 	.word	0x00000000
.L_88:


//--------------------- .nv.compat                --------------------------
	.section	.nv.compat,"",@"SHT_CUDA_COMPAT_INFO"
	.align	4
        /*0000*/ 	.byte	0x02, 0x09, 0x00, 0x00, 0x02, 0x02, 0x01, 0x00, 0x02, 0x05, 0x05, 0x00, 0x03, 0x07, 0x01, 0x01
        /*0010*/ 	.byte	0x02, 0x03, 0x00, 0x00, 0x02, 0x06, 0x01, 0x00, 0x04, 0x0b, 0x08, 0x00, 0x01, 0x00, 0x00, 0x00
        /*0020*/ 	.byte	0x00, 0x00, 0x00, 0x00


//--------------------- .nv.info._Z18zshift_mgpu_matrixP7double2PmS1_mmd --------------------------
	.section	.nv.info._Z18zshift_mgpu_matrixP7double2PmS1_mmd,"",@"SHT_CUDA_INFO"
	.sectionflags	@""
	.align	4


	//----- nvinfo : EIATTR_CUDA_API_VERSION
	.align		4
        /*0000*/ 	.byte	0x04, 0x37
        /*0002*/ 	.short	(.L_90 - .L_89)
.L_89:
        /*0004*/ 	.word	0x00000082


	//----- nvinfo : EIATTR_KPARAM_INFO
	.align		4
.L_90:
        /*0008*/ 	.byte	0x04, 0x17
        /*000a*/ 	.short	(.L_92 - .L_91)
.L_91:
        /*000c*/ 	.word	0x00000000
        /*0010*/ 	.short	0x0005
        /*0012*/ 	.short	0x0028
        /*0014*/ 	.byte	0x00, 0xf0, 0x21, 0x00


	//----- nvinfo : EIATTR_KPARAM_INFO
	.align		4
.L_92:
        /*0018*/ 	.byte	0x04, 0x17
        /*001a*/ 	.short	(.L_94 - .L_93)
.L_93:
        /*001c*/ 	.word	0x00000000
        /*0020*/ 	.short	0x0004
        /*0022*/ 	.short	0x0020
        /*0024*/ 	.byte	0x00, 0xf0, 0x21, 0x00


	//----- nvinfo : EIATTR_KPARAM_INFO
	.align		4
.L_94:
        /*0028*/ 	.byte	0x04, 0x17
        /*002a*/ 	.short	(.L_96 - .L_95)
.L_95:
        /*002c*/ 	.word	0x00000000
        /*0030*/ 	.short	0x0003
        /*0032*/ 	.short	0x0018
        /*0034*/ 	.byte	0x00, 0xf0, 0x21, 0x00


	//----- nvinfo : EIATTR_KPARAM_INFO
	.align		4
.L_96:
        /*0038*/ 	.byte	0x04, 0x17
        /*003a*/ 	.short	(.L_98 - .L_97)
.L_97:
        /*003c*/ 	.word	0x00000000
        /*0040*/ 	.short	0x0002
        /*0042*/ 	.short	0x0010
        /*0044*/ 	.byte	0x00, 0xf5, 0x21, 0x00


	//----- nvinfo : EIATTR_KPARAM_INFO
	.align		4
.L_98:
        /*0048*/ 	.byte	0x04, 0x17
        /*004a*/ 	.short	(.L_100 - .L_99)
.L_99:
        /*004c*/ 	.word	0x00000000
        /*0050*/ 	.short	0x0001
        /*0052*/ 	.short	0x0008
        /*0054*/ 	.byte	0x00, 0xf5, 0x21, 0x00


	//----- nvinfo : EIATTR_KPARAM_INFO
	.align		4
.L_100:
        /*0058*/ 	.byte	0x04, 0x17
        /*005a*/ 	.short	(.L_102 - .L_101)
.L_101:
        /*005c*/ 	.word	0x00000000
        /*0060*/ 	.short	0x0000
        /*0062*/ 	.short	0x0000
        /*0064*/ 	.byte	0x00, 0xf5, 0x21, 0x00


	//----- nvinfo : EIATTR_SPARSE_MMA_MASK
	.align		4
.L_102:
        /*0068*/ 	.byte	0x03, 0x50
        /*006a*/ 	.short	0x0000


	//----- nvinfo : EIATTR_MAXREG_COUNT
	.align		4
        /*006c*/ 	.byte	0x03, 0x1b
        /*006e*/ 	.short	0x00ff


	//----- nvinfo : EIATTR_MERCURY_ISA_VERSION
	.align		4
        /*0070*/ 	.byte	0x03, 0x5f
        /*0072*/ 	.short	0x0101


	//----- nvinfo : EIATTR_VRC_CTA_INIT_COUNT
	.align		4
        /*0074*/ 	.byte	0x02, 0x4a
	.zero		1
	.zero		1


	//----- nvinfo : EIATTR_EXIT_INSTR_OFFSETS
	.align		4
        /*0078*/ 	.byte	0x04, 0x1c
        /*007a*/ 	.short	(.L_104 - .L_103)


	//   ....[0]....
.L_103:
        /*007c*/ 	.word	0x00000090


	//   ....[1]....
        /*0080*/ 	.word	0x00000200


	//----- nvinfo : EIATTR_CBANK_PARAM_SIZE
	.align		4
.L_104:
        /*0084*/ 	.byte	0x03, 0x19
        /*0086*/ 	.short	0x0030


	//----- nvinfo : EIATTR_PARAM_CBANK
	.align		4
        /*0088*/ 	.byte	0x04, 0x0a
        /*008a*/ 	.short	(.L_106 - .L_105)
	.align		4
.L_105:
        /*008c*/ 	.word	index@(.nv.constant0._Z18zshift_mgpu_matrixP7double2PmS1_mmd)
        /*0090*/ 	.short	0x0380
        /*0092*/ 	.short	0x0030


	//----- nvinfo : EIATTR_SW_WAR
	.align		4
.L_106:
        /*0094*/ 	.byte	0x04, 0x36
        /*0096*/ 	.short	(.L_108 - .L_107)
.L_107:
        /*0098*/ 	.word	0x00000008
.L_108:


//--------------------- .nv.info._Z18cshift_mgpu_matrixP6float2PmS1_mmf --------------------------
	.section	.nv.info._Z18cshift_mgpu_matrixP6float2PmS1_mmf,"",@"SHT_CUDA_INFO"
	.sectionflags	@""
	.align	4


	//----- nvinfo : EIATTR_CUDA_API_VERSION
	.align		4
        /*0000*/ 	.byte	0x04, 0x37
        /*0002*/ 	.short	(.L_110 - .L_109)
.L_109:
        /*0004*/ 	.word	0x00000082


	//----- nvinfo : EIATTR_KPARAM_INFO
	.align		4
.L_110:
        /*0008*/ 	.byte	0x04, 0x17
        /*000a*/ 	.short	(.L_112 - .L_111)
.L_111:
        /*000c*/ 	.word	0x00000000
        /*0010*/ 	.short	0x0005
        /*0012*/ 	.short	0x0028
        /*0014*/ 	.byte	0x00, 0xf0, 0x11, 0x00


	//----- nvinfo : EIATTR_KPARAM_INFO
	.align		4
.L_112:
        /*0018*/ 	.byte	0x04, 0x17
        /*001a*/ 	.short	(.L_114 - .L_113)
.L_113:
        /*001c*/ 	.word	0x00000000
        /*0020*/ 	.short	0x0004
        /*0022*/ 	.short	0x0020
        /*0024*/ 	.byte	0x00, 0xf0, 0x21, 0x00


	//----- nvinfo : EIATTR_KPARAM_INFO
	.align		4
.L_114:
        /*0028*/ 	.byte	0x04, 0x17
        /*002a*/ 	.short	(.L_116 - .L_115)
.L_115:
        /*002c*/ 	.word	0x00000000
        /*0030*/ 	.short	0x0003
        /*0032*/ 	.short	0x0018
        /*0034*/ 	.byte	0x00, 0xf0, 0x21, 0x00


	//----- nvinfo : EIATTR_KPARAM_INFO
	.align		4
.L_116:
        /*0038*/ 	.byte	0x04, 0x17
        /*003a*/ 	.short	(.L_118 - .L_117)
.L_117:
        /*003c*/ 	.word	0x00000000
        /*0040*/ 	.short	0x0002
        /*0042*/ 	.short	0x0010
        /*0044*/ 	.byte	0x00, 0xf5, 0x21, 0x00


	//----- nvinfo : EIATTR_KPARAM_INFO
	.align		4
.L_118:
        /*0048*/ 	.byte	0x04, 0x17
        /*004a*/ 	.short	(.L_120 - .L_119)
.L_119:
        /*004c*/ 	.word	0x00000000
        /*0050*/ 	.short	0x0001
        /*0052*/ 	.short	0x0008
        /*0054*/ 	.byte	0x00, 0xf5, 0x21, 0x00


	//----- nvinfo : EIATTR_KPARAM_INFO
	.align		4
.L_120:
        /*0058*/ 	.byte	0x04, 0x17
        /*005a*/ 	.short	(.L_122 - .L_121)
.L_121:
        /*005c*/ 	.word	0x00000000
        /*0060*/ 	.short	0x0000
        /*0062*/ 	.short	0x0000
        /*0064*/ 	.byte	0x00, 0xf5, 0x21, 0x00


	//----- nvinfo : EIATTR_SPARSE_MMA_MASK
	.align		4
.L_122:
        /*0068*/ 	.byte	0x03, 0x50
        /*006a*/ 	.short	0x0000


	//----- nvinfo : EIATTR_MAXREG_COUNT
	.align		4
        /*006c*/ 	.byte	0x03, 0x1b
        /*006e*/ 	.short	0x00ff


	//----- nvinfo : EIATTR_MERCURY_ISA_VERSION
	.align		4
        /*0070*/ 	.byte	0x03, 0x5f
        /*0072*/ 	.short	0x0101


	//----- nvinfo : EIATTR_VRC_CTA_INIT_COUNT
	.align		4
        /*0074*/ 	.byte	0x02, 0x4a
	.zero		1
	.zero		1


	//----- nvinfo : EIATTR_EXIT_INSTR_OFFSETS
	.align		4
        /*0078*/ 	.byte	0x04, 0x1c
        /*007a*/ 	.short	(.L_124 - .L_123)


	//   ....[0]....
.L_123:
        /*007c*/ 	.word	0x00000090


	//   ....[1]....
        /*0080*/ 	.word	0x00000200


	//----- nvinfo : EIATTR_CBANK_PARAM_SIZE
	.align		4
.L_124:
        /*0084*/ 	.byte	0x03, 0x19
        /*0086*/ 	.short	0x002c


	//----- nvinfo : EIATTR_PARAM_CBANK
	.align		4
        /*0088*/ 	.byte	0x04, 0x0a
        /*008a*/ 	.short	(.L_126 - .L_125)
	.align		4
.L_125:
        /*008c*/ 	.word	index@(.nv.constant0._Z18cshift_mgpu_matrixP6float2PmS1_mmf)
        /*0090*/ 	.short	0x0380
        /*0092*/ 	.short	0x002c


	//----- nvinfo : EIATTR_SW_WAR
	.align		4
.L_126:
        /*0094*/ 	.byte	0x04, 0x36
        /*0096*/ 	.short	(.L_128 - .L_127)
.L_127:
        /*0098*/ 	.word	0x00000008
.L_128:


//--------------------- .nv.info._Z18dshift_mgpu_matrixPdPmS0_mmd --------------------------
	.section	.nv.info._Z18dshift_mgpu_matrixPdPmS0_mmd,"",@"SHT_CUDA_INFO"
	.sectionflags	@""
	.align	4


	//----- nvinfo : EIATTR_CUDA_API_VERSION
	.align		4
        /*0000*/ 	.byte	0x04, 0x37
        /*0002*/ 	.short	(.L_130 - .L_129)
.L_129:
        /*0004*/ 	.word	0x00000082


	//----- nvinfo : EIATTR_KPARAM_INFO
	.align		4
.L_130:
        /*0008*/ 	.byte	0x04, 0x17
        /*000a*/ 	.short	(.L_132 - .L_131)
.L_131:
        /*000c*/ 	.word	0x00000000
        /*0010*/ 	.short	0x0005
        /*0012*/ 	.short	0x0028
        /*0014*/ 	.byte	0x00, 0xf0, 0x21, 0x00


	//----- nvinfo : EIATTR_KPARAM_INFO
	.align		4
.L_132:
        /*0018*/ 	.byte	0x04, 0x17
        /*001a*/ 	.short	(.L_134 - .L_133)
.L_133:
        /*001c*/ 	.word	0x00000000
        /*0020*/ 	.short	0x0004
        /*0022*/ 	.short	0x0020
        /*0024*/ 	.byte	0x00, 0xf0, 0x21, 0x00


	//----- nvinfo : EIATTR_KPARAM_INFO
	.align		4
.L_134:
        /*0028*/ 	.byte	0x04, 0x17
        /*002a*/ 	.short	(.L_136 - .L_135)
.L_135:
        /*002c*/ 	.word	0x00000000
        /*0030*/ 	.short	0x0003
        /*0032*/ 	.short	0x0018
        /*0034*/ 	.byte	0x00, 0xf0, 0x21, 0x00


	//----- nvinfo : EIATTR_KPARAM_INFO
	.align		4
.L_136:
        /*0038*/ 	.byte	0x04, 0x17
        /*003a*/ 	.short	(.L_138 - .L_137)
.L_137:
        /*003c*/ 	.word	0x00000000
        /*0040*/ 	.short	0x0002
        /*0042*/ 	.short	0x0010
        /*0044*/ 	.byte	0x00, 0xf5, 0x21, 0x00


	//----- nvinfo : EIATTR_KPARAM_INFO
	.align		4
.L_138:
        /*0048*/ 	.byte	0x04, 0x17
        /*004a*/ 	.short	(.L_140 - .L_139)
.L_139:
        /*004c*/ 	.word	0x00000000
        /*0050*/ 	.short	0x0001
        /*0052*/ 	.short	0x0008
        /*0054*/ 	.byte	0x00, 0xf5, 0x21, 0x00


	//----- nvinfo : EIATTR_KPARAM_INFO
	.align		4
.L_140:
        /*0058*/ 	.byte	0x04, 0x17
        /*005a*/ 	.short	(.L_142 - .L_141)
.L_141:
        /*005c*/ 	.word	0x00000000
        /*0060*/ 	.short	0x0000
        /*0062*/ 	.short	0x0000
        /*0064*/ 	.byte	0x00, 0xf5, 0x21, 0x00


	//----- nvinfo : EIATTR_SPARSE_MMA_MASK
	.align		4
.L_142:
        /*0068*/ 	.byte	0x03, 0x50
        /*006a*/ 	.short	0x0000


	//----- nvinfo : EIATTR_MAXREG_COUNT
	.align		4
        /*006c*/ 	.byte	0x03, 0x1b
        /*006e*/ 	.short	0x00ff


	//----- nvinfo : EIATTR_MERCURY_ISA_VERSION
	.align		4
        /*0070*/ 	.byte	0x03, 0x5f
        /*0072*/ 	.short	0x0101


	//----- nvinfo : EIATTR_VRC_CTA_INIT_COUNT
	.align		4
        /*0074*/ 	.byte	0x02, 0x4a
	.zero		1
	.zero		1


	//----- nvinfo : EIATTR_EXIT_INSTR_OFFSETS
	.align		4
        /*0078*/ 	.byte	0x04, 0x1c
        /*007a*/ 	.short	(.L_144 - .L_143)


	//   ....[0]....
.L_143:
        /*007c*/ 	.word	0x00000090


	//   ....[1]....
        /*0080*/ 	.word	0x00000200


	//----- nvinfo : EIATTR_CBANK_PARAM_SIZE
	.align		4
.L_144:
        /*0084*/ 	.byte	0x03, 0x19
        /*0086*/ 	.short	0x0030


	//----- nvinfo : EIATTR_PARAM_CBANK
	.align		4
        /*0088*/ 	.byte	0x04, 0x0a
        /*008a*/ 	.short	(.L_146 - .L_145)
	.align		4
.L_145:
        /*008c*/ 	.word	index@(.nv.constant0._Z18dshift_mgpu_matrixPdPmS0_mmd)
        /*0090*/ 	.short	0x0380
        /*0092*/ 	.short	0x0030


	//----- nvinfo : EIATTR_SW_WAR
	.align		4
.L_146:
        /*0094*/ 	.byte	0x04, 0x36
        /*0096*/ 	.short	(.L_148 - .L_147)
.L_147:
        /*0098*/ 	.word	0x00000008
.L_148:


//--------------------- .nv.info._Z18sshift_mgpu_matrixPfPmS0_mmf --------------------------
	.section	.nv.info._Z18sshift_mgpu_matrixPfPmS0_mmf,"",@"SHT_CUDA_INFO"
	.sectionflags	@""
	.align	4


	//----- nvinfo : EIATTR_CUDA_API_VERSION
	.align		4
        /*0000*/ 	.byte	0x04, 0x37
        /*0002*/ 	.short	(.L_150 - .L_149)
.L_149:
        /*0004*/ 	.word	0x00000082


	//----- nvinfo : EIATTR_KPARAM_INFO
	.align		4
.L_150:
        /*0008*/ 	.byte	0x04, 0x17
        /*000a*/ 	.short	(.L_152 - .L_151)
.L_151:
        /*000c*/ 	.word	0x00000000
        /*0010*/ 	.short	0x0005
        /*0012*/ 	.short	0x0028
        /*0014*/ 	.byte	0x00, 0xf0, 0x11, 0x00


	//----- nvinfo : EIATTR_KPARAM_INFO
	.align		4
.L_152:
        /*0018*/ 	.byte	0x04, 0x17
        /*001a*/ 	.short	(.L_154 - .L_153)
.L_153:
        /*001c*/ 	.word	0x00000000
        /*0020*/ 	.short	0x0004
        /*0022*/ 	.short	0x0020
        /*0024*/ 	.byte	0x00, 0xf0, 0x21, 0x00


	//----- nvinfo : EIATTR_KPARAM_INFO
	.align		4
.L_154:
        /*0028*/ 	.byte	0x04, 0x17
        /*002a*/ 	.short	(.L_156 - .L_155)
.L_155:
        /*002c*/ 	.word	0x00000000
        /*0030*/ 	.short	0x0003
        /*0032*/ 	.short	0x0018
        /*0034*/ 	.byte	0x00, 0xf0, 0x21, 0x00


	//----- nvinfo : EIATTR_KPARAM_INFO
	.align		4
.L_156:
        /*0038*/ 	.byte	0x04, 0x17
        /*003a*/ 	.short	(.L_158 - .L_157)
.L_157:
        /*003c*/ 	.word	0x00000000
        /*0040*/ 	.short	0x0002
        /*0042*/ 	.short	0x0010
        /*0044*/ 	.byte	0x00, 0xf5, 0x21, 0x00


	//----- nvinfo : EIATTR_KPARAM_INFO
	.align		4
.L_158:
        /*0048*/ 	.byte	0x04, 0x17
        /*004a*/ 	.short	(.L_160 - .L_159)
.L_159:
        /*004c*/ 	.word	0x00000000
        /*0050*/ 	.short	0x0001
        /*0052*/ 	.short	0x0008
        /*0054*/ 	.byte	0x00, 0xf5, 0x21, 0x00


	//----- nvinfo : EIATTR_KPARAM_INFO
	.align		4
.L_160:
        /*0058*/ 	.byte	0x04, 0x17
        /*005a*/ 	.short	(.L_162 - .L_161)
.L_161:
        /*005c*/ 	.word	0x00000000
        /*0060*/ 	.short	0x0000
        /*0062*/ 	.short	0x0000
        /*0064*/ 	.byte	0x00, 0xf5, 0x21, 0x00


	//----- nvinfo : EIATTR_SPARSE_MMA_MASK
	.align		4
.L_162:
        /*0068*/ 	.byte	0x03, 0x50
        /*006a*/ 	.short	0x0000


	//----- nvinfo : EIATTR_MAXREG_COUNT
	.align		4
        /*006c*/ 	.byte	0x03, 0x1b
        /*006e*/ 	.short	0x00ff


	//----- nvinfo : EIATTR_MERCURY_ISA_VERSION
	.align		4
        /*0070*/ 	.byte	0x03, 0x5f
        /*0072*/ 	.short	0x0101


	//----- nvinfo : EIATTR_VRC_CTA_INIT_COUNT
	.align		4
        /*0074*/ 	.byte	0x02, 0x4a
	.zero		1
	.zero		1


	//----- nvinfo : EIATTR_EXIT_INSTR_OFFSETS
	.align		4
        /*0078*/ 	.byte	0x04, 0x1c
        /*007a*/ 	.short	(.L_164 - .L_163)


	//   ....[0]....
.L_163:
        /*007c*/ 	.word	0x00000090


	//   ....[1]....
        /*0080*/ 	.word	0x00000200


	//----- nvinfo : EIATTR_CBANK_PARAM_SIZE
	.align		4
.L_164:
        /*0084*/ 	.byte	0x03, 0x19
        /*0086*/ 	.short	0x002c


	//----- nvinfo : EIATTR_PARAM_CBANK
	.align		4
        /*0088*/ 	.byte	0x04, 0x0a
        /*008a*/ 	.short	(.L_166 - .L_165)
	.align		4
.L_165:
        /*008c*/ 	.word	index@(.nv.constant0._Z18sshift_mgpu_matrixPfPmS0_mmf)
        /*0090*/ 	.short	0x0380
        /*0092*/ 	.short	0x002c


	//----- nvinfo : EIATTR_SW_WAR
	.align		4
.L_166:
        /*0094*/ 	.byte	0x04, 0x36
        /*0096*/ 	.short	(.L_168 - .L_167)
.L_167:
        /*0098*/ 	.word	0x00000008
.L_168:


//--------------------- .nv.info._Z13zshift_matrixP7double2id --------------------------
	.section	.nv.info._Z13zshift_matrixP7double2id,"",@"SHT_CUDA_INFO"
	.sectionflags	@""
	.align	4


	//----- nvinfo : EIATTR_CUDA_API_VERSION
	.align		4
        /*0000*/ 	.byte	0x04, 0x37
        /*0002*/ 	.short	(.L_170 - .L_169)
.L_169:
        /*0004*/ 	.word	0x00000082


	//----- nvinfo : EIATTR_KPARAM_INFO
	.align		4
.L_170:
        /*0008*/ 	.byte	0x04, 0x17
        /*000a*/ 	.short	(.L_172 - .L_171)
.L_171:
        /*000c*/ 	.word	0x00000000
        /*0010*/ 	.short	0x0002
        /*0012*/ 	.short	0x0010
        /*0014*/ 	.byte	0x00, 0xf0, 0x21, 0x00


	//----- nvinfo : EIATTR_KPARAM_INFO
	.align		4
.L_172:
        /*0018*/ 	.byte	0x04, 0x17
        /*001a*/ 	.short	(.L_174 - .L_173)
.L_173:
        /*001c*/ 	.word	0x00000000
        /*0020*/ 	.short	0x0001
        /*0022*/ 	.short	0x0008
        /*0024*/ 	.byte	0x00, 0xf0, 0x11, 0x00


	//----- nvinfo : EIATTR_KPARAM_INFO
	.align		4
.L_174:
        /*0028*/ 	.byte	0x04, 0x17
        /*002a*/ 	.short	(.L_176 - .L_175)
.L_175:
        /*002c*/ 	.word	0x00000000
        /*0030*/ 	.short	0x0000
        /*0032*/ 	.short	0x0000
        /*0034*/ 	.byte	0x00, 0xf5, 0x21, 0x00


	//----- nvinfo : EIATTR_SPARSE_MMA_MASK
	.align		4
.L_176:
        /*0038*/ 	.byte	0x03, 0x50
        /*003a*/ 	.short	0x0000


	//----- nvinfo : EIATTR_MAXREG_COUNT
	.align		4
        /*003c*/ 	.byte	0x03, 0x1b
        /*003e*/ 	.short	0x00ff


	//----- nvinfo : EIATTR_MERCURY_ISA_VERSION
	.align		4
        /*0040*/ 	.byte	0x03, 0x5f
        /*0042*/ 	.short	0x0101


	//----- nvinfo : EIATTR_VRC_CTA_INIT_COUNT
	.align		4
        /*0044*/ 	.byte	0x02, 0x4a
	.zero		1
	.zero		1


	//----- nvinfo : EIATTR_EXIT_INSTR_OFFSETS
	.align		4
        /*0048*/ 	.byte	0x04, 0x1c
        /*004a*/ 	.short	(.L_178 - .L_177)


	//   ....[0]....
.L_177:
        /*004c*/ 	.word	0x00000070


	//   ....[1]....
        /*0050*/ 	.word	0x00000100


	//----- nvinfo : EIATTR_CBANK_PARAM_SIZE
	.align		4
.L_178:
        /*0054*/ 	.byte	0x03, 0x19
        /*0056*/ 	.short	0x0018


	//----- nvinfo : EIATTR_PARAM_CBANK
	.align		4
        /*0058*/ 	.byte	0x04, 0x0a
        /*005a*/ 	.short	(.L_180 - .L_179)
	.align		4
.L_179:
        /*005c*/ 	.word	index@(.nv.constant0._Z13zshift_matrixP7double2id)
        /*0060*/ 	.short	0x0380
        /*0062*/ 	.short	0x0018


	//----- nvinfo : EIATTR_SW_WAR
	.align		4
.L_180:
        /*0064*/ 	.byte	0x04, 0x36
        /*0066*/ 	.short	(.L_182 - .L_181)
.L_181:
        /*0068*/ 	.word	0x00000008
.L_182:


//--------------------- .nv.info._Z13cshift_matrixP6float2if --------------------------
	.section	.nv.info._Z13cshift_matrixP6float2if,"",@"SHT_CUDA_INFO"
	.sectionflags	@""
	.align	4


	//----- nvinfo : EIATTR_CUDA_API_VERSION
	.align		4
        /*0000*/ 	.byte	0x04, 0x37
        /*0002*/ 	.short	(.L_184 - .L_183)
.L_183:
        /*0004*/ 	.word	0x00000082


	//----- nvinfo : EIATTR_KPARAM_INFO
	.align		4
.L_184:
        /*0008*/ 	.byte	0x04, 0x17
        /*000a*/ 	.short	(.L_186 - .L_185)
.L_185:
        /*000c*/ 	.word	0x00000000
        /*0010*/ 	.short	0x0002
        /*0012*/ 	.short	0x000c
        /*0014*/ 	.byte	0x00, 0xf0, 0x11, 0x00


	//----- nvinfo : EIATTR_KPARAM_INFO
	.align		4
.L_186:
        /*0018*/ 	.byte	0x04, 0x17
        /*001a*/ 	.short	(.L_188 - .L_187)
.L_187:
        /*001c*/ 	.word	0x00000000
        /*0020*/ 	.short	0x0001
        /*0022*/ 	.short	0x0008
        /*0024*/ 	.byte	0x00, 0xf0, 0x11, 0x00


	//----- nvinfo : EIATTR_KPARAM_INFO
	.align		4
.L_188:
        /*0028*/ 	.byte	0x04, 0x17
        /*002a*/ 	.short	(.L_190 - .L_189)
.L_189:
        /*002c*/ 	.word	0x00000000
        /*0030*/ 	.short	0x0000
        /*0032*/ 	.short	0x0000
        /*0034*/ 	.byte	0x00, 0xf5, 0x21, 0x00


	//----- nvinfo : EIATTR_SPARSE_MMA_MASK
	.align		4
.L_190:
        /*0038*/ 	.byte	0x03, 0x50
        /*003a*/ 	.short	0x0000


	//----- nvinfo : EIATTR_MAXREG_COUNT
	.align		4
        /*003c*/ 	.byte	0x03, 0x1b
        /*003e*/ 	.short	0x00ff


	//----- nvinfo : EIATTR_MERCURY_ISA_VERSION
	.align		4
        /*0040*/ 	.byte	0x03, 0x5f
        /*0042*/ 	.short	0x0101


	//----- nvinfo : EIATTR_VRC_CTA_INIT_COUNT
	.align		4
        /*0044*/ 	.byte	0x02, 0x4a
	.zero		1
	.zero		1


	//----- nvinfo : EIATTR_EXIT_INSTR_OFFSETS
	.align		4
        /*0048*/ 	.byte	0x04, 0x1c
        /*004a*/ 	.short	(.L_192 - .L_191)


	//   ....[0]....
.L_191:
        /*004c*/ 	.word	0x00000070


	//   ....[1]....
        /*0050*/ 	.word	0x00000100


	//----- nvinfo : EIATTR_CBANK_PARAM_SIZE
	.align		4
.L_192:
        /*0054*/ 	.byte	0x03, 0x19
        /*0056*/ 	.short	0x0010


	//----- nvinfo : EIATTR_PARAM_CBANK
	.align		4
        /*0058*/ 	.byte	0x04, 0x0a
        /*005a*/ 	.short	(.L_194 - .L_193)
	.align		4
.L_193:
        /*005c*/ 	.word	index@(.nv.constant0._Z13cshift_matrixP6float2if)
        /*0060*/ 	.short	0x0380
        /*0062*/ 	.short	0x0010


	//----- nvinfo : EIATTR_SW_WAR
	.align		4
.L_194:
        /*0064*/ 	.byte	0x04, 0x36
        /*0066*/ 	.short	(.L_196 - .L_195)
.L_195:
        /*0068*/ 	.word	0x00000008
.L_196:


//--------------------- .nv.info._Z13dshift_matrixPdid --------------------------
	.section	.nv.info._Z13dshift_matrixPdid,"",@"SHT_CUDA_INFO"
	.sectionflags	@""
	.align	4


	//----- nvinfo : EIATTR_CUDA_API_VERSION
	.align		4
        /*0000*/ 	.byte	0x04, 0x37
        /*0002*/ 	.short	(.L_198 - .L_197)
.L_197:
        /*0004*/ 	.word	0x00000082


	//----- nvinfo : EIATTR_KPARAM_INFO
	.align		4
.L_198:
        /*0008*/ 	.byte	0x04, 0x17
        /*000a*/ 	.short	(.L_200 - .L_199)
.L_199:
        /*000c*/ 	.word	0x00000000
        /*0010*/ 	.short	0x0002
        /*0012*/ 	.short	0x0010
        /*0014*/ 	.byte	0x00, 0xf0, 0x21, 0x00


	//----- nvinfo : EIATTR_KPARAM_INFO
	.align		4
.L_200:
        /*0018*/ 	.byte	0x04, 0x17
        /*001a*/ 	.short	(.L_202 - .L_201)
.L_201:
        /*001c*/ 	.word	0x00000000
        /*0020*/ 	.short	0x0001
        /*0022*/ 	.short	0x0008
        /*0024*/ 	.byte	0x00, 0xf0, 0x11, 0x00


	//----- nvinfo : EIATTR_KPARAM_INFO
	.align		4
.L_202:
        /*0028*/ 	.byte	0x04, 0x17
        /*002a*/ 	.short	(.L_204 - .L_203)
.L_203:
        /*002c*/ 	.word	0x00000000
        /*0030*/ 	.short	0x0000
        /*0032*/ 	.short	0x0000
        /*0034*/ 	.byte	0x00, 0xf5, 0x21, 0x00


	//----- nvinfo : EIATTR_SPARSE_MMA_MASK
	.align		4
.L_204:
        /*0038*/ 	.byte	0x03, 0x50
        /*003a*/ 	.short	0x0000


	//----- nvinfo : EIATTR_MAXREG_COUNT
	.align		4
        /*003c*/ 	.byte	0x03, 0x1b
        /*003e*/ 	.short	0x00ff


	//----- nvinfo : EIATTR_MERCURY_ISA_VERSION
	.align		4
        /*0040*/ 	.byte	0x03, 0x5f
        /*0042*/ 	.short	0x0101


	//----- nvinfo : EIATTR_VRC_CTA_INIT_COUNT
	.align		4
        /*0044*/ 	.byte	0x02, 0x4a
	.zero		1
	.zero		1


	//----- nvinfo : EIATTR_EXIT_INSTR_OFFSETS
	.align		4
        /*0048*/ 	.byte	0x04, 0x1c
        /*004a*/ 	.short	(.L_206 - .L_205)


	//   ....[0]....
.L_205:
        /*004c*/ 	.word	0x00000070


	//   ....[1]....
        /*0050*/ 	.word	0x00000100


	//----- nvinfo : EIATTR_CBANK_PARAM_SIZE
	.align		4
.L_206:
        /*0054*/ 	.byte	0x03, 0x19
        /*0056*/ 	.short	0x0018


	//----- nvinfo : EIATTR_PARAM_CBANK
	.align		4
        /*0058*/ 	.byte	0x04, 0x0a
        /*005a*/ 	.short	(.L_208 - .L_207)
	.align		4
.L_207:
        /*005c*/ 	.word	index@(.nv.constant0._Z13dshift_matrixPdid)
        /*0060*/ 	.short	0x0380
        /*0062*/ 	.short	0x0018


	//----- nvinfo : EIATTR_SW_WAR
	.align		4
.L_208:
        /*0064*/ 	.byte	0x04, 0x36
        /*0066*/ 	.short	(.L_210 - .L_209)
.L_209:
        /*0068*/ 	.word	0x00000008
.L_210:


//--------------------- .nv.info._Z13sshift_matrixPfif --------------------------
	.section	.nv.info._Z13sshift_matrixPfif,"",@"SHT_CUDA_INFO"
	.sectionflags	@""
	.align	4


	//----- nvinfo : EIATTR_CUDA_API_VERSION
	.align		4
        /*0000*/ 	.byte	0x04, 0x37
        /*0002*/ 	.short	(.L_212 - .L_211)
.L_211:
        /*0004*/ 	.word	0x00000082


	//----- nvinfo : EIATTR_KPARAM_INFO
	.align		4
.L_212:
        /*0008*/ 	.byte	0x04, 0x17
        /*000a*/ 	.short	(.L_214 - .L_213)
.L_213:
        /*000c*/ 	.word	0x00000000
        /*0010*/ 	.short	0x0002
        /*0012*/ 	.short	0x000c
        /*0014*/ 	.byte	0x00, 0xf0, 0x11, 0x00


	//----- nvinfo : EIATTR_KPARAM_INFO
	.align		4
.L_214:
        /*0018*/ 	.byte	0x04, 0x17
        /*001a*/ 	.short	(.L_216 - .L_215)
.L_215:
        /*001c*/ 	.word	0x00000000
        /*0020*/ 	.short	0x0001
        /*0022*/ 	.short	0x0008
        /*0024*/ 	.byte	0x00, 0xf0, 0x11, 0x00


	//----- nvinfo : EIATTR_KPARAM_INFO
	.align		4
.L_216:
        /*0028*/ 	.byte	0x04, 0x17
        /*002a*/ 	.short	(.L_218 - .L_217)
.L_217:
        /*002c*/ 	.word	0x00000000
        /*0030*/ 	.short	0x0000
        /*0032*/ 	.short	0x0000
        /*0034*/ 	.byte	0x00, 0xf5, 0x21, 0x00


	//----- nvinfo : EIATTR_SPARSE_MMA_MASK
	.align		4
.L_218:
        /*0038*/ 	.byte	0x03, 0x50
        /*003a*/ 	.short	0x0000


	//----- nvinfo : EIATTR_MAXREG_COUNT
	.align		4
        /*003c*/ 	.byte	0x03, 0x1b
        /*003e*/ 	.short	0x00ff


	//----- nvinfo : EIATTR_MERCURY_ISA_VERSION
	.align		4
        /*0040*/ 	.byte	0x03, 0x5f
        /*0042*/ 	.short	0x0101


	//----- nvinfo : EIATTR_VRC_CTA_INIT_COUNT
	.align		4
        /*0044*/ 	.byte	0x02, 0x4a
	.zero		1
	.zero		1


	//----- nvinfo : EIATTR_EXIT_INSTR_OFFSETS
	.align		4
        /*0048*/ 	.byte	0x04, 0x1c
        /*004a*/ 	.short	(.L_220 - .L_219)


	//   ....[0]....
.L_219:
        /*004c*/ 	.word	0x00000070


	//   ....[1]....
        /*0050*/ 	.word	0x00000100


	//----- nvinfo : EIATTR_CBANK_PARAM_SIZE
	.align		4
.L_220:
        /*0054*/ 	.byte	0x03, 0x19
        /*0056*/ 	.short	0x0010


	//----- nvinfo : EIATTR_PARAM_CBANK
	.align		4
        /*0058*/ 	.byte	0x04, 0x0a
        /*005a*/ 	.short	(.L_222 - .L_221)
	.align		4
.L_221:
        /*005c*/ 	.word	index@(.nv.constant0._Z13sshift_matrixPfif)
        /*0060*/ 	.short	0x0380
        /*0062*/ 	.short	0x0010


	//----- nvinfo : EIATTR_SW_WAR
	.align		4
.L_222:
        /*0064*/ 	.byte	0x04, 0x36
        /*0066*/ 	.short	(.L_224 - .L_223)
.L_223:
        /*0068*/ 	.word	0x00000008
.L_224:


//--------------------- .nv.info._Z15z_normal_kernelyP24curandStatePhilox4_32_10P7double2i --------------------------
	.section	.nv.info._Z15z_normal_kernelyP24curandStatePhilox4_32_10P7double2i,"",@"SHT_CUDA_INFO"
	.sectionflags	@""
	.align	4


	//----- nvinfo : EIATTR_CUDA_API_VERSION
	.align		4
        /*0000*/ 	.byte	0x04, 0x37
        /*0002*/ 	.short	(.L_226 - .L_225)
.L_225:
        /*0004*/ 	.word	0x00000082


	//----- nvinfo : EIATTR_KPARAM_INFO
	.align		4
.L_226:
        /*0008*/ 	.byte	0x04, 0x17
        /*000a*/ 	.short	(.L_228 - .L_227)
.L_227:
        /*000c*/ 	.word	0x00000000
        /*0010*/ 	.short	0x0003
        /*0012*/ 	.short	0x0018
        /*0014*/ 	.byte	0x00, 0xf0, 0x11, 0x00


	//----- nvinfo : EIATTR_KPARAM_INFO
	.align		4
.L_228:
        /*0018*/ 	.byte	0x04, 0x17
        /*001a*/ 	.short	(.L_230 - .L_229)
.L_229:
        /*001c*/ 	.word	0x00000000
        /*0020*/ 	.short	0x0002
        /*0022*/ 	.short	0x0010
        /*0024*/ 	.byte	0x00, 0xf5, 0x21, 0x00


	//----- nvinfo : EIATTR_KPARAM_INFO
	.align		4
.L_230:
        /*0028*/ 	.byte	0x04, 0x17
        /*002a*/ 	.short	(.L_232 - .L_231)
.L_231:
        /*002c*/ 	.word	0x00000000
        /*0030*/ 	.short	0x0001
        /*0032*/ 	.short	0x0008
        /*0034*/ 	.byte	0x00, 0xf5, 0x21, 0x00


	//----- nvinfo : EIATTR_KPARAM_INFO
	.align		4
.L_232:
        /*0038*/ 	.byte	0x04, 0x17
        /*003a*/ 	.short	(.L_234 - .L_233)
.L_233:
        /*003c*/ 	.word	0x00000000
        /*0040*/ 	.short	0x0000
        /*0042*/ 	.short	0x0000
        /*0044*/ 	.byte	0x00, 0xf0, 0x21, 0x00


	//----- nvinfo : EIATTR_SPARSE_MMA_MASK
	.align		4
.L_234:
        /*0048*/ 	.byte	0x03, 0x50
        /*004a*/ 	.short	0x0000


	//----- nvinfo : EIATTR_MAXREG_COUNT
	.align		4
        /*004c*/ 	.byte	0x03, 0x1b
        /*004e*/ 	.short	0x00ff


	//----- nvinfo : EIATTR_MERCURY_ISA_VERSION
	.align		4
        /*0050*/ 	.byte	0x03, 0x5f
        /*0052*/ 	.short	0x0101


	//----- nvinfo : EIATTR_UNUSED_LOAD_BYTE_OFFSET
	.align		4
        /*0054*/ 	.byte	0x04, 0x44
        /*0056*/ 	.short	(.L_236 - .L_235)


	//   ....[0]....
.L_235:
        /*0058*/ 	.word	0x00000710
        /*005c*/ 	.word	0x00000fff


	//----- nvinfo : EIATTR_VRC_CTA_INIT_COUNT
	.align		4
.L_236:
        /*0060*/ 	.byte	0x02, 0x4a
	.zero		1
	.zero		1


	//----- nvinfo : EIATTR_EXIT_INSTR_OFFSETS
	.align		4
        /*0064*/ 	.byte	0x04, 0x1c
        /*0066*/ 	.short	(.L_238 - .L_237)


	//   ....[0]....
.L_237:
        /*0068*/ 	.word	0x000004e0


	//   ....[1]....
        /*006c*/ 	.word	0x000019c0


	//----- nvinfo : EIATTR_CRS_STACK_SIZE
	.align		4
.L_238:
        /*0070*/ 	.byte	0x04, 0x1e
        /*0072*/ 	.short	(.L_240 - .L_239)
.L_239:
        /*0074*/ 	.word	0x00000000


	//----- nvinfo : EIATTR_CBANK_PARAM_SIZE
	.align		4
.L_240:
        /*0078*/ 	.byte	0x03, 0x19
        /*007a*/ 	.short	0x001c


	//----- nvinfo : EIATTR_PARAM_CBANK
	.align		4
        /*007c*/ 	.byte	0x04, 0x0a
        /*007e*/ 	.short	(.L_242 - .L_241)
	.align		4
.L_241:
        /*0080*/ 	.word	index@(.nv.constant0._Z15z_normal_kernelyP24curandStatePhilox4_32_10P7double2i)
        /*0084*/ 	.short	0x0380
        /*0086*/ 	.short	0x001c


	//----- nvinfo : EIATTR_SW_WAR
	.align		4
.L_242:
        /*0088*/ 	.byte	0x04, 0x36
        /*008a*/ 	.short	(.L_244 - .L_243)
.L_243:
        /*008c*/ 	.word	0x00000008
.L_244:


//--------------------- .nv.info._Z15c_normal_kernelyP24curandStatePhilox4_32_10P6float2i --------------------------
	.section	.nv.info._Z15c_normal_kernelyP24curandStatePhilox4_32_10P6float2i,"",@"SHT_CUDA_INFO"
	.sectionflags	@""
	.align	4


	//----- nvinfo : EIATTR_CUDA_API_VERSION
	.align		4
        /*0000*/ 	.byte	0x04, 0x37
        /*0002*/ 	.short	(.L_246 - .L_245)
.L_245:
        /*0004*/ 	.word	0x00000082


	//----- nvinfo : EIATTR_KPARAM_INFO
	.align		4
.L_246:
        /*0008*/ 	.byte	0x04, 0x17
        /*000a*/ 	.short	(.L_248 - .L_247)
.L_247:
        /*000c*/ 	.word	0x00000000
        /*0010*/ 	.short	0x0003
        /*0012*/ 	.short	0x0018
        /*0014*/ 	.byte	0x00, 0xf0, 0x11, 0x00


	//----- nvinfo : EIATTR_KPARAM_INFO
	.align		4
.L_248:
        /*0018*/ 	.byte	0x04, 0x17
        /*001a*/ 	.short	(.L_250 - .L_249)
.L_249:
        /*001c*/ 	.word	0x00000000
        /*0020*/ 	.short	0x0002
        /*0022*/ 	.short	0x0010
        /*0024*/ 	.byte	0x00, 0xf5, 0x21, 0x00


	//----- nvinfo : EIATTR_KPARAM_INFO
	.align		4
.L_250:
        /*0028*/ 	.byte	0x04, 0x17
        /*002a*/ 	.short	(.L_252 - .L_251)
.L_251:
        /*002c*/ 	.word	0x00000000
        /*0030*/ 	.short	0x0001
        /*0032*/ 	.short	0x0008
        /*0034*/ 	.byte	0x00, 0xf5, 0x21, 0x00


	//----- nvinfo : EIATTR_KPARAM_INFO
	.align		4
.L_252:
        /*0038*/ 	.byte	0x04, 0x17
        /*003a*/ 	.short	(.L_254 - .L_253)
.L_253:
        /*003c*/ 	.word	0x00000000
        /*0040*/ 	.short	0x0000
        /*0042*/ 	.short	0x0000
        /*0044*/ 	.byte	0x00, 0xf0, 0x21, 0x00


	//----- nvinfo : EIATTR_SPARSE_MMA_MASK
	.align		4
.L_254:
        /*0048*/ 	.byte	0x03, 0x50
        /*004a*/ 	.short	0x0000


	//----- nvinfo : EIATTR_MAXREG_COUNT
	.align		4
        /*004c*/ 	.byte	0x03, 0x1b
        /*004e*/ 	.short	0x00ff


	//----- nvinfo : EIATTR_MERCURY_ISA_VERSION
	.align		4
        /*0050*/ 	.byte	0x03, 0x5f
        /*0052*/ 	.short	0x0101


	//----- nvinfo : EIATTR_VRC_CTA_INIT_COUNT
	.align		4
        /*0054*/ 	.byte	0x02, 0x4a
	.zero		1
	.zero		1


	//----- nvinfo : EIATTR_EXIT_INSTR_OFFSETS
	.align		4
        /*0058*/ 	.byte	0x04, 0x1c
        /*005a*/ 	.short	(.L_256 - .L_255)


	//   ....[0]....
.L_255:
        /*005c*/ 	.word	0x000004e0


	//   ....[1]....
        /*0060*/ 	.word	0x00001790


	//----- nvinfo : EIATTR_INDIRECT_BRANCH_TARGETS
	.align		4
.L_256:
        /*0064*/ 	.byte	0x04, 0x34
        /*0066*/ 	.short	(.L_258 - .L_257)


	//   ....[0]....
.L_257:
        /*0068*/ 	.word	.L_x_98@srel
        /*006c*/ 	.short	0x0
        /*006e*/ 	.short	0x0
        /*0070*/ 	.word	0x3
        /*0074*/ 	.word	.L_x_99@srel
        /*0078*/ 	.word	.L_x_100@srel
        /*007c*/ 	.word	.L_x_101@srel


	//   ....[1]....
        /*0080*/ 	.word	.L_x_102@srel
        /*0084*/ 	.short	0x0
        /*0086*/ 	.short	0x0
        /*0088*/ 	.word	0x3
        /*008c*/ 	.word	.L_x_103@srel
        /*0090*/ 	.word	.L_x_104@srel
        /*0094*/ 	.word	.L_x_105@srel


	//----- nvinfo : EIATTR_CRS_STACK_SIZE
	.align		4
.L_258:
        /*0098*/ 	.byte	0x04, 0x1e
        /*009a*/ 	.short	(.L_260 - .L_259)
.L_259:
        /*009c*/ 	.word	0x00000000


	//----- nvinfo : EIATTR_CBANK_PARAM_SIZE
	.align		4
.L_260:
        /*00a0*/ 	.byte	0x03, 0x19
        /*00a2*/ 	.short	0x001c


	//----- nvinfo : EIATTR_PARAM_CBANK
	.align		4
        /*00a4*/ 	.byte	0x04, 0x0a
        /*00a6*/ 	.short	(.L_262 - .L_261)
	.align		4
.L_261:
        /*00a8*/ 	.word	index@(.nv.constant0._Z15c_normal_kernelyP24curandStatePhilox4_32_10P6float2i)
        /*00ac*/ 	.short	0x0380
        /*00ae*/ 	.short	0x001c


	//----- nvinfo : EIATTR_SW_WAR
	.align		4
.L_262:
        /*00b0*/ 	.byte	0x04, 0x36
        /*00b2*/ 	.short	(.L_264 - .L_263)
.L_263:
        /*00b4*/ 	.word	0x00000008
.L_264:


//--------------------- .nv.info._Z15d_normal_kernelyP24curandStatePhilox4_32_10Pdi --------------------------
	.section	.nv.info._Z15d_normal_kernelyP24curandStatePhilox4_32_10Pdi,"",@"SHT_CUDA_INFO"
	.sectionflags	@""
	.align	4


	//----- nvinfo : EIATTR_CUDA_API_VERSION
	.align		4
        /*0000*/ 	.byte	0x04, 0x37
        /*0002*/ 	.short	(.L_266 - .L_265)
.L_265:
        /*0004*/ 	.word	0x00000082


	//----- nvinfo : EIATTR_KPARAM_INFO
	.align		4
.L_266:
        /*0008*/ 	.byte	0x04, 0x17
        /*000a*/ 	.short	(.L_268 - .L_267)
.L_267:
        /*000c*/ 	.word	0x00000000
        /*0010*/ 	.short	0x0003
        /*0012*/ 	.short	0x0018
        /*0014*/ 	.byte	0x00, 0xf0, 0x11, 0x00


	//----- nvinfo : EIATTR_KPARAM_INFO
	.align		4
.L_268:
        /*0018*/ 	.byte	0x04, 0x17
        /*001a*/ 	.short	(.L_270 - .L_269)
.L_269:
        /*001c*/ 	.word	0x00000000
        /*0020*/ 	.short	0x0002
        /*0022*/ 	.short	0x0010
        /*0024*/ 	.byte	0x00, 0xf5, 0x21, 0x00


	//----- nvinfo : EIATTR_KPARAM_INFO
	.align		4
.L_270:
        /*0028*/ 	.byte	0x04, 0x17
        /*002a*/ 	.short	(.L_272 - .L_271)
.L_271:
        /*002c*/ 	.word	0x00000000
        /*0030*/ 	.short	0x0001
        /*0032*/ 	.short	0x0008
        /*0034*/ 	.byte	0x00, 0xf5, 0x21, 0x00


	//----- nvinfo : EIATTR_KPARAM_INFO
	.align		4
.L_272:
        /*0038*/ 	.byte	0x04, 0x17
        /*003a*/ 	.short	(.L_274 - .L_273)
.L_273:
        /*003c*/ 	.word	0x00000000
        /*0040*/ 	.short	0x0000
        /*0042*/ 	.short	0x0000
        /*0044*/ 	.byte	0x00, 0xf0, 0x21, 0x00


	//----- nvinfo : EIATTR_SPARSE_MMA_MASK
	.align		4
.L_274:
        /*0048*/ 	.byte	0x03, 0x50
        /*004a*/ 	.short	0x0000


	//----- nvinfo : EIATTR_MAXREG_COUNT
	.align		4
        /*004c*/ 	.byte	0x03, 0x1b
        /*004e*/ 	.short	0x00ff


	//----- nvinfo : EIATTR_MERCURY_ISA_VERSION
	.align		4
        /*0050*/ 	.byte	0x03, 0x5f
        /*0052*/ 	.short	0x0101


	//----- nvinfo : EIATTR_UNUSED_LOAD_BYTE_OFFSET
	.align		4
        /*0054*/ 	.byte	0x04, 0x44
        /*0056*/ 	.short	(.L_276 - .L_275)


	//   ....[0]....
.L_275:
        /*0058*/ 	.word	0x00000710
        /*005c*/ 	.word	0x00000fff


	//----- nvinfo : EIATTR_VRC_CTA_INIT_COUNT
	.align		4
.L_276:
        /*0060*/ 	.byte	0x02, 0x4a
	.zero		1
	.zero		1


	//----- nvinfo : EIATTR_EXIT_INSTR_OFFSETS
	.align		4
        /*0064*/ 	.byte	0x04, 0x1c
        /*0066*/ 	.short	(.L_278 - .L_277)


	//   ....[0]....
.L_277:
        /*0068*/ 	.word	0x000004e0


	//   ....[1]....
        /*006c*/ 	.word	0x000019a0


	//----- nvinfo : EIATTR_CRS_STACK_SIZE
	.align		4
.L_278:
        /*0070*/ 	.byte	0x04, 0x1e
        /*0072*/ 	.short	(.L_280 - .L_279)
.L_279:
        /*0074*/ 	.word	0x00000000


	//----- nvinfo : EIATTR_CBANK_PARAM_SIZE
	.align		4
.L_280:
        /*0078*/ 	.byte	0x03, 0x19
        /*007a*/ 	.short	0x001c


	//----- nvinfo : EIATTR_PARAM_CBANK
	.align		4
        /*007c*/ 	.byte	0x04, 0x0a
        /*007e*/ 	.short	(.L_282 - .L_281)
	.align		4
.L_281:
        /*0080*/ 	.word	index@(.nv.constant0._Z15d_normal_kernelyP24curandStatePhilox4_32_10Pdi)
        /*0084*/ 	.short	0x0380
        /*0086*/ 	.short	0x001c


	//----- nvinfo : EIATTR_SW_WAR
	.align		4
.L_282:
        /*0088*/ 	.byte	0x04, 0x36
        /*008a*/ 	.short	(.L_284 - .L_283)
.L_283:
        /*008c*/ 	.word	0x00000008
.L_284:


//--------------------- .nv.info._Z15s_normal_kernelyP24curandStatePhilox4_32_10Pfi --------------------------
	.section	.nv.info._Z15s_normal_kernelyP24curandStatePhilox4_32_10Pfi,"",@"SHT_CUDA_INFO"
	.sectionflags	@""
	.align	4


	//----- nvinfo : EIATTR_CUDA_API_VERSION
	.align		4
        /*0000*/ 	.byte	0x04, 0x37
        /*0002*/ 	.short	(.L_286 - .L_285)
.L_285:
        /*0004*/ 	.word	0x00000082


	//----- nvinfo : EIATTR_KPARAM_INFO
	.align		4
.L_286:
        /*0008*/ 	.byte	0x04, 0x17
        /*000a*/ 	.short	(.L_288 - .L_287)
.L_287:
        /*000c*/ 	.word	0x00000000
        /*0010*/ 	.short	0x0003
        /*0012*/ 	.short	0x0018
        /*0014*/ 	.byte	0x00, 0xf0, 0x11, 0x00


	//----- nvinfo : EIATTR_KPARAM_INFO
	.align		4
.L_288:
        /*0018*/ 	.byte	0x04, 0x17
        /*001a*/ 	.short	(.L_290 - .L_289)
.L_289:
        /*001c*/ 	.word	0x00000000
        /*0020*/ 	.short	0x0002
        /*0022*/ 	.short	0x0010
        /*0024*/ 	.byte	0x00, 0xf5, 0x21, 0x00


	//----- nvinfo : EIATTR_KPARAM_INFO
	.align		4
.L_290:
        /*0028*/ 	.byte	0x04, 0x17
        /*002a*/ 	.short	(.L_292 - .L_291)
.L_291:
        /*002c*/ 	.word	0x00000000
        /*0030*/ 	.short	0x0001
        /*0032*/ 	.short	0x0008
        /*0034*/ 	.byte	0x00, 0xf5, 0x21, 0x00


	//----- nvinfo : EIATTR_KPARAM_INFO
	.align		4
.L_292:
        /*0038*/ 	.byte	0x04, 0x17
        /*003a*/ 	.short	(.L_294 - .L_293)
.L_293:
        /*003c*/ 	.word	0x00000000
        /*0040*/ 	.short	0x0000
        /*0042*/ 	.short	0x0000
        /*0044*/ 	.byte	0x00, 0xf0, 0x21, 0x00


	//----- nvinfo : EIATTR_SPARSE_MMA_MASK
	.align		4
.L_294:
        /*0048*/ 	.byte	0x03, 0x50
        /*004a*/ 	.short	0x0000


	//----- nvinfo : EIATTR_MAXREG_COUNT
	.align		4
        /*004c*/ 	.byte	0x03, 0x1b
        /*004e*/ 	.short	0x00ff


	//----- nvinfo : EIATTR_MERCURY_ISA_VERSION
	.align		4
        /*0050*/ 	.byte	0x03, 0x5f
        /*0052*/ 	.short	0x0101


	//----- nvinfo : EIATTR_VRC_CTA_INIT_COUNT
	.align		4
        /*0054*/ 	.byte	0x02, 0x4a
	.zero		1
	.zero		1


	//----- nvinfo : EIATTR_EXIT_INSTR_OFFSETS
	.align		4
        /*0058*/ 	.byte	0x04, 0x1c
        /*005a*/ 	.short	(.L_296 - .L_295)


	//   ....[0]....
.L_295:
        /*005c*/ 	.word	0x000004e0


	//   ....[1]....
        /*0060*/ 	.word	0x00001780


	//----- nvinfo : EIATTR_INDIRECT_BRANCH_TARGETS
	.align		4
.L_296:
        /*0064*/ 	.byte	0x04, 0x34
        /*0066*/ 	.short	(.L_298 - .L_297)


	//   ....[0]....
.L_297:
        /*0068*/ 	.word	.L_x_106@srel
        /*006c*/ 	.short	0x0
        /*006e*/ 	.short	0x0
        /*0070*/ 	.word	0x3
        /*0074*/ 	.word	.L_x_107@srel
        /*0078*/ 	.word	.L_x_108@srel
        /*007c*/ 	.word	.L_x_109@srel


	//   ....[1]....
        /*0080*/ 	.word	.L_x_110@srel
        /*0084*/ 	.short	0x0
        /*0086*/ 	.short	0x0
        /*0088*/ 	.word	0x3
        /*008c*/ 	.word	.L_x_111@srel
        /*0090*/ 	.word	.L_x_112@srel
        /*0094*/ 	.word	.L_x_113@srel


	//----- nvinfo : EIATTR_CRS_STACK_SIZE
	.align		4
.L_298:
        /*0098*/ 	.byte	0x04, 0x1e
        /*009a*/ 	.short	(.L_300 - .L_299)
.L_299:
        /*009c*/ 	.word	0x00000000


	//----- nvinfo : EIATTR_CBANK_PARAM_SIZE
	.align		4
.L_300:
        /*00a0*/ 	.byte	0x03, 0x19
        /*00a2*/ 	.short	0x001c


	//----- nvinfo : EIATTR_PARAM_CBANK
	.align		4
        /*00a4*/ 	.byte	0x04, 0x0a
        /*00a6*/ 	.short	(.L_302 - .L_301)
	.align		4
.L_301:
        /*00a8*/ 	.word	index@(.nv.constant0._Z15s_normal_kernelyP24curandStatePhilox4_32_10Pfi)
        /*00ac*/ 	.short	0x0380
        /*00ae*/ 	.short	0x001c


	//----- nvinfo : EIATTR_SW_WAR
	.align		4
.L_302:
        /*00b0*/ 	.byte	0x04, 0x36
        /*00b2*/ 	.short	(.L_304 - .L_303)
.L_303:
        /*00b4*/ 	.word	0x00000008
.L_304:


//--------------------- .nv.callgraph             --------------------------
	.section	.nv.callgraph,"",@"SHT_CUDA_CALLGRAPH"
	.align	4
	.sectionentsize	8
	.align		4
        /*0000*/ 	.word	0x00000000
	.align		4
        /*0004*/ 	.word	0xffffffff
	.align		4
        /*0008*/ 	.word	0x00000000
	.align		4
        /*000c*/ 	.word	0xfffffffe
	.align		4
        /*0010*/ 	.word	0x00000000
	.align		4
        /*0014*/ 	.word	0xfffffffd
	.align		4
        /*0018*/ 	.word	0x00000000
	.align		4
        /*001c*/ 	.word	0xfffffffc


//--------------------- .nv.constant4             --------------------------
	.section	.nv.constant4,"a",@progbits
	.align	8
	.align		8
.nv.constant4:
        /*0000*/ 	.dword	precalc_xorwow_matrix
	.align		8
        /*0008*/ 	.dword	precalc_xorwow_offset_matrix
	.align		8
        /*0010*/ 	.dword	mrg32k3aM1
	.align		8
        /*0018*/ 	.dword	mrg32k3aM2
	.align		8
        /*0020*/ 	.dword	mrg32k3aM1SubSeq
	.align		8
        /*0028*/ 	.dword	mrg32k3aM2SubSeq
	.align		8
        /*0030*/ 	.dword	mrg32k3aM1Seq
	.align		8
        /*0038*/ 	.dword	mrg32k3aM2Seq


//--------------------- .nv.constant3             --------------------------
	.section	.nv.constant3,"a",@progbits
	.align	8
.nv.constant3:
	.type		__cr_lgamma_table,@object
	.size		__cr_lgamma_table,(.L_8 - __cr_lgamma_table)
__cr_lgamma_table:
        /*0000*/ 	.byte	0x00, 0x00, 0x00, 0x00, 0x00, 0x00, 0x00, 0x00, 0x00, 0x00, 0x00, 0x00, 0x00, 0x00, 0x00, 0x00
        /*0010*/ 	.byte	0xef, 0x39, 0xfa, 0xfe, 0x42, 0x2e, 0xe6, 0x3f, 0x02, 0x20, 0x2a, 0xfa, 0x0b, 0xab, 0xfc, 0x3f
        /*0020*/ 	.byte	0xf9, 0x2c, 0x92, 0x7c, 0xa7, 0x6c, 0x09, 0x40, 0xc9, 0x79, 0x44, 0x3c, 0x64, 0x26, 0x13, 0x40
        /*0030*/ 	.byte	0xca, 0x01, 0xcf, 0x3a, 0x27, 0x51, 0x1a, 0x40, 0x30, 0xcc, 0x2d, 0xf3, 0xe1, 0x0c, 0x21, 0x40
        /*0040*/ 	.byte	0x0d, 0xb7, 0xfc, 0x82, 0x8e, 0x35, 0x25, 0x40
.L_8:


//--------------------- .nv.constant2._Z15c_normal_kernelyP24curandStatePhilox4_32_10P6float2i --------------------------
	.section	.nv.constant2._Z15c_normal_kernelyP24curandStatePhilox4_32_10P6float2i,"a",@progbits
	.sectionflags	@""
	.align	4
.nv.constant2._Z15c_normal_kernelyP24curandStatePhilox4_32_10P6float2i:
        /*0000*/ 	.byte	0x40, 0x06, 0x00, 0x00, 0x60, 0x06, 0x00, 0x00, 0x20, 0x06, 0x00, 0x00, 0x50, 0x0d, 0x00, 0x00
        /*0010*/ 	.byte	0x70, 0x0d, 0x00, 0x00, 0x30, 0x0d, 0x00, 0x00


//--------------------- .nv.constant2._Z15s_normal_kernelyP24curandStatePhilox4_32_10Pfi --------------------------
	.section	.nv.constant2._Z15s_normal_kernelyP24curandStatePhilox4_32_10Pfi,"a",@progbits
	.sectionflags	@""
	.align	4
.nv.constant2._Z15s_normal_kernelyP24curandStatePhilox4_32_10Pfi:
        /*0000*/ 	.byte	0x40, 0x06, 0x00, 0x00, 0x60, 0x06, 0x00, 0x00, 0x20, 0x06, 0x00, 0x00, 0x50, 0x0d, 0x00, 0x00
        /*0010*/ 	.byte	0x70, 0x0d, 0x00, 0x00, 0x30, 0x0d, 0x00, 0x00


//--------------------- .text._Z18zshift_mgpu_matrixP7double2PmS1_mmd --------------------------
	.section	.text._Z18zshift_mgpu_matrixP7double2PmS1_mmd,"ax",@progbits
	.align	128
        .global         _Z18zshift_mgpu_matrixP7double2PmS1_mmd
        .type           _Z18zshift_mgpu_matrixP7double2PmS1_mmd,@function
        .size           _Z18zshift_mgpu_matrixP7double2PmS1_mmd,(.L_x_118 - _Z18zshift_mgpu_matrixP7double2PmS1_mmd)
        .other          _Z18zshift_mgpu_matrixP7double2PmS1_mmd,@"STO_CUDA_ENTRY STV_DEFAULT"
_Z18zshift_mgpu_matrixP7double2PmS1_mmd:
.text._Z18zshift_mgpu_matrixP7double2PmS1_mmd:
[----:B------:R-:W-:Y:S01]  /*0000*/  LDC R1, c[0x0][0x37c] ;  /* 0x0000df00ff017b82 */ /* 0x000fe20000000800 */
[----:B------:R-:W0:Y:S07]  /*0010*/  S2R R3, SR_TID.X ;  /* 0x0000000000037919 */ /* 0x000e2e0000002100 */
[----:B------:R-:W0:Y:S01]  /*0020*/  S2UR UR4, SR_CTAID.X ;  /* 0x00000000000479c3 */ /* 0x000e220000002500 */
[----:B------:R-:W1:Y:S07]  /*0030*/  LDCU.64 UR6, c[0x0][0x398] ;  /* 0x00007300ff0677ac */ /* 0x000e6e0008000a00 */
[----:B------:R-:W0:Y:S02]  /*0040*/  LDC R0, c[0x0][0x360] ;  /* 0x0000d800ff007b82 */ /* 0x000e240000000800 */
[----:B0-----:R-:W-:-:S05]  /*0050*/  IMAD R0, R0, UR4, R3 ;  /* 0x0000000400007c24 */ /* 0x001fca000f8e0203 */
[----:B-1----:R-:W-:Y:S02]  /*0060*/  ISETP.GE.U32.AND P0, PT, R0, UR6, PT ;  /* 0x0000000600007c0c */ /* 0x002fe4000bf06070 */
[----:B------:R-:W-:-:S04]  /*0070*/  SHF.R.S32.HI R3, RZ, 0x1f, R0 ;  /* 0x0000001fff037819 */ /* 0x000fc80000011400 */
[----:B------:R-:W-:-:S13]  /*0080*/  ISETP.GE.U32.AND.EX P0, PT, R3, UR7, PT, P0 ;  /* 0x0000000703007c0c */ /* 0x000fda000bf06100 */
[----:B------:R-:W-:Y:S05]  /*0090*/  @P0 EXIT ;  /* 0x000000000000094d */ /* 0x000fea0003800000 */
[----:B------:R-:W0:Y:S01]  /*00a0*/  LDCU.64 UR6, c[0x0][0x390] ;  /* 0x00007200ff0677ac */ /* 0x000e220008000a00 */
[C---:B------:R-:W-:Y:S01]  /*00b0*/  IMAD.SHL.U32 R8, R0.reuse, 0x8, RZ ;  /* 0x0000000800087824 */ /* 0x040fe200078e00ff */
[----:B------:R-:W-:Y:S01]  /*00c0*/  SHF.L.U64.HI R0, R0, 0x3, R3 ;  /* 0x0000000300007819 */ /* 0x000fe20000010203 */
[----:B------:R-:W1:Y:S01]  /*00d0*/  LDCU.128 UR8, c[0x0][0x380] ;  /* 0x00007000ff0877ac */ /* 0x000e620008000c00 */
[----:B------:R-:W2:Y:S02]  /*00e0*/  LDCU.64 UR4, c[0x0][0x358] ;  /* 0x00006b00ff0477ac */ /* 0x000ea40008000a00 */
[C---:B0-----:R-:W-:Y:S02]  /*00f0*/  IADD3 R6, P0, PT, R8.reuse, UR6, RZ ;  /* 0x0000000608067c10 */ /* 0x041fe4000ff1e0ff */
[----:B-1----:R-:W-:Y:S02]  /*0100*/  IADD3 R8, P1, PT, R8, UR10, RZ ;  /* 0x0000000a08087c10 */ /* 0x002fe4000ff3e0ff */
[C---:B------:R-:W-:Y:S01]  /*0110*/  IADD3.X R7, PT, PT, R0.reuse, UR7, RZ, P0, !PT ;  /* 0x0000000700077c10 */ /* 0x040fe200087fe4ff */
[----:B------:R-:W0:Y:S01]  /*0120*/  LDCU.64 UR6, c[0x0][0x3a0] ;  /* 0x00007400ff0677ac */ /* 0x000e220008000a00 */
[----:B------:R-:W-:-:S03]  /*0130*/  IADD3.X R9, PT, PT, R0, UR11, RZ, P1, !PT ;  /* 0x0000000b00097c10 */ /* 0x000fc60008ffe4ff */
[----:B--2---:R-:W0:Y:S04]  /*0140*/  LDG.E.64 R2, desc[UR4][R6.64] ;  /* 0x0000000406027981 */ /* 0x004e28000c1e1b00 */
[----:B------:R-:W2:Y:S01]  /*0150*/  LDG.E.64 R4, desc[UR4][R8.64] ;  /* 0x0000000408047981 */ /* 0x000ea2000c1e1b00 */
[----:B0-----:R-:W-:Y:S02]  /*0160*/  IMAD R3, R3, UR6, RZ ;  /* 0x0000000603037c24 */ /* 0x001fe4000f8e02ff */
[----:B--2---:R-:W-:-:S04]  /*0170*/  IMAD.WIDE.U32 R4, R2, UR6, R4 ;  /* 0x0000000602047c25 */ /* 0x004fc8000f8e0004 */
[----:B------:R-:W-:Y:S01]  /*0180*/  IMAD R3, R2, UR7, R3 ;  /* 0x0000000702037c24 */ /* 0x000fe2000f8e0203 */
[----:B------:R-:W-:Y:S01]  /*0190*/  LEA R2, P0, R4, UR8, 0x4 ;  /* 0x0000000804027c11 */ /* 0x000fe2000f8020ff */
[----:B------:R-:W0:Y:S02]  /*01a0*/  LDCU.64 UR6, c[0x0][0x3a8] ;  /* 0x00007500ff0677ac */ /* 0x000e240008000a00 */
[----:B------:R-:W-:-:S05]  /*01b0*/  IMAD.IADD R3, R5, 0x1, R3 ;  /* 0x0000000105037824 */ /* 0x000fca00078e0203 */
[----:B------:R-:W-:-:S05]  /*01c0*/  LEA.HI.X R3, R4, UR9, R3, 0x4, P0 ;  /* 0x0000000904037c11 */ /* 0x000fca00080f2403 */
[----:B------:R-:W0:Y:S02]  /*01d0*/  LDG.E.64 R4, desc[UR4][R2.64] ;  /* 0x0000000402047981 */ /* 0x000e24000c1e1b00 */
[----:B0-----:R-:W-:-:S07]  /*01e0*/  DADD R4, R4, UR6 ;  /* 0x0000000604047e29 */ /* 0x001fce0008000000 */
[----:B------:R-:W-:Y:S01]  /*01f0*/  STG.E.64 desc[UR4][R2.64], R4 ;  /* 0x0000000402007986 */ /* 0x000fe2000c101b04 */
[----:B------:R-:W-:Y:S05]  /*0200*/  EXIT ;  /* 0x000000000000794d */ /* 0x000fea0003800000 */
.L_x_0:
[----:B------:R-:W-:-:S00]  /*0210*/  BRA `(.L_x_0) ;  /* 0xfffffffc00fc7947 */ /* 0x000fc0000383ffff */
[----:B------:R-:W-:-:S00]  /*0220*/  NOP ;  /* 0x0000000000007918 */ /* 0x000fc00000000000 */
        /* <DEDUP_REMOVED lines=13> */
.L_x_118:


//--------------------- .text._Z18cshift_mgpu_matrixP6float2PmS1_mmf --------------------------
	.section	.text._Z18cshift_mgpu_matrixP6float2PmS1_mmf,"ax",@progbits
	.align	128
        .global         _Z18cshift_mgpu_matrixP6float2PmS1_mmf
        .type           _Z18cshift_mgpu_matrixP6float2PmS1_mmf,@function
        .size           _Z18cshift_mgpu_matrixP6float2PmS1_mmf,(.L_x_119 - _Z18cshift_mgpu_matrixP6float2PmS1_mmf)
        .other          _Z18cshift_mgpu_matrixP6float2PmS1_mmf,@"STO_CUDA_ENTRY STV_DEFAULT"
_Z18cshift_mgpu_matrixP6float2PmS1_mmf:
.text._Z18cshift_mgpu_matrixP6float2PmS1_mmf:
        /* <DEDUP_REMOVED lines=23> */
[C---:B--2---:R-:W-:Y:S01]  /*0170*/  IMAD.WIDE.U32 R8, R2.reuse, UR6, R4 ;  /* 0x0000000602087c25 */ /* 0x044fe2000f8e0004 */
[----:B------:R-:W0:Y:S03]  /*0180*/  LDCU UR6, c[0x0][0x3a8] ;  /* 0x00007500ff0677ac */ /* 0x000e260008000800 */
[----:B------:R-:W-:Y:S01]  /*0190*/  IMAD R3, R2, UR7, R3 ;  /* 0x0000000702037c24 */ /* 0x000fe2000f8e0203 */
[----:B------:R-:W-:-:S03]  /*01a0*/  LEA R2, P0, R8, UR8, 0x3 ;  /* 0x0000000808027c11 */ /* 0x000fc6000f8018ff */
[----:B------:R-:W-:-:S05]  /*01b0*/  IMAD.IADD R3, R9, 0x1, R3 ;  /* 0x0000000109037824 */ /* 0x000fca00078e0203 */
[----:B------:R-:W-:-:S05]  /*01c0*/  LEA.HI.X R3, R8, UR9, R3, 0x3, P0 ;  /* 0x0000000908037c11 */ /* 0x000fca00080f1c03 */
[----:B------:R-:W0:Y:S02]  /*01d0*/  LDG.E R0, desc[UR4][R2.64] ;  /* 0x0000000402007981 */ /* 0x000e24000c1e1900 */
[----:B0-----:R-:W-:-:S05]  /*01e0*/  FADD R7, R0, UR6 ;  /* 0x0000000600077e21 */ /* 0x001fca0008000000 */
[----:B------:R-:W-:Y:S01]  /*01f0*/  STG.E desc[UR4][R2.64], R7 ;  /* 0x0000000702007986 */ /* 0x000fe2000c101904 */
[----:B------:R-:W-:Y:S05]  /*0200*/  EXIT ;  /* 0x000000000000794d */ /* 0x000fea0003800000 */
.L_x_1:
        /* <DEDUP_REMOVED lines=15> */
.L_x_119:


//--------------------- .text._Z18dshift_mgpu_matrixPdPmS0_mmd --------------------------
	.section	.text._Z18dshift_mgpu_matrixPdPmS0_mmd,"ax",@progbits
	.align	128
        .global         _Z18dshift_mgpu_matrixPdPmS0_mmd
        .type           _Z18dshift_mgpu_matrixPdPmS0_mmd,@function
        .size           _Z18dshift_mgpu_matrixPdPmS0_mmd,(.L_x_120 - _Z18dshift_mgpu_matrixPdPmS0_mmd)
        .other          _Z18dshift_mgpu_matrixPdPmS0_mmd,@"STO_CUDA_ENTRY STV_DEFAULT"
_Z18dshift_mgpu_matrixPdPmS0_mmd:
.text._Z18dshift_mgpu_matrixPdPmS0_mmd:
        /* <DEDUP_REMOVED lines=33> */
.L_x_2:
        /* <DEDUP_REMOVED lines=15> */
.L_x_120:


//--------------------- .text._Z18sshift_mgpu_matrixPfPmS0_mmf --------------------------
	.section	.text._Z18sshift_mgpu_matrixPfPmS0_mmf,"ax",@progbits
	.align	128
        .global         _Z18sshift_mgpu_matrixPfPmS0_mmf
        .type           _Z18sshift_mgpu_matrixPfPmS0_mmf,@function
        .size           _Z18sshift_mgpu_matrixPfPmS0_mmf,(.L_x_121 - _Z18sshift_mgpu_matrixPfPmS0_mmf)
        .other          _Z18sshift_mgpu_matrixPfPmS0_mmf,@"STO_CUDA_ENTRY STV_DEFAULT"
_Z18sshift_mgpu_matrixPfPmS0_mmf:
.text._Z18sshift_mgpu_matrixPfPmS0_mmf:
        /* <DEDUP_REMOVED lines=33> */
.L_x_3:
        /* <DEDUP_REMOVED lines=15> */
.L_x_121:


//--------------------- .text._Z13zshift_matrixP7double2id --------------------------
	.section	.text._Z13zshift_matrixP7double2id,"ax",@progbits
	.align	128
        .global         _Z13zshift_matrixP7double2id
        .type           _Z13zshift_matrixP7double2id,@function
        .size           _Z13zshift_matrixP7double2id,(.L_x_122 - _Z13zshift_matrixP7double2id)
        .other          _Z13zshift_matrixP7double2id,@"STO_CUDA_ENTRY STV_DEFAULT"
_Z13zshift_matrixP7double2id:
.text._Z13zshift_matrixP7double2id:
[----:B------:R-:W-:Y:S01]  /*0000*/  LDC R1, c[0x0][0x37c] ;  /* 0x0000df00ff017b82 */ /* 0x000fe20000000800 */
[----:B------:R-:W0:Y:S07]  /*0010*/  S2R R3, SR_TID.X ;  /* 0x0000000000037919 */ /* 0x000e2e0000002100 */
[----:B------:R-:W0:Y:S01]  /*0020*/  S2UR UR4, SR_CTAID.X ;  /* 0x00000000000479c3 */ /* 0x000e220000002500 */
[----:B------:R-:W1:Y:S07]  /*0030*/  LDCU UR6, c[0x0][0x388] ;  /* 0x00007100ff0677ac */ /* 0x000e6e0008000800 */
[----:B------:R-:W0:Y:S02]  /*0040*/  LDC R0, c[0x0][0x360] ;  /* 0x0000d800ff007b82 */ /* 0x000e240000000800 */
[----:B0-----:R-:W-:-:S05]  /*0050*/  IMAD R0, R0, UR4, R3 ;  /* 0x0000000400007c24 */ /* 0x001fca000f8e0203 */
[----:B-1----:R-:W-:-:S13]  /*0060*/  ISETP.GE.AND P0, PT, R0, UR6, PT ;  /* 0x0000000600007c0c */ /* 0x002fda000bf06270 */
[----:B------:R-:W-:Y:S05]  /*0070*/  @P0 EXIT ;  /* 0x000000000000094d */ /* 0x000fea0003800000 */
[----:B------:R-:W0:Y:S01]  /*0080*/  LDC.64 R2, c[0x0][0x380] ;  /* 0x0000e000ff027b82 */ /* 0x000e220000000a00 */
[----:B------:R-:W1:Y:S01]  /*0090*/  LDCU.64 UR4, c[0x0][0x358] ;  /* 0x00006b00ff0477ac */ /* 0x000e620008000a00 */
[----:B------:R-:W-:Y:S01]  /*00a0*/  IMAD R5, R0, UR6, R0 ;  /* 0x0000000600057c24 */ /* 0x000fe2000f8e0200 */
[----:B------:R-:W2:Y:S03]  /*00b0*/  LDCU.64 UR8, c[0x0][0x390] ;  /* 0x00007200ff0877ac */ /* 0x000ea60008000a00 */
[----:B0-----:R-:W-:-:S05]  /*00c0*/  IMAD.WIDE R2, R5, 0x10, R2 ;  /* 0x0000001005027825 */ /* 0x001fca00078e0202 */
[----:B-1----:R-:W2:Y:S02]  /*00d0*/  LDG.E.64 R4, desc[UR4][R2.64] ;  /* 0x0000000402047981 */ /* 0x002ea4000c1e1b00 */
[----:B--2---:R-:W-:-:S07]  /*00e0*/  DADD R4, R4, UR8 ;  /* 0x0000000804047e29 */ /* 0x004fce0008000000 */
[----:B------:R-:W-:Y:S01]  /*00f0*/  STG.E.64 desc[UR4][R2.64], R4 ;  /* 0x0000000402007986 */ /* 0x000fe2000c101b04 */
[----:B------:R-:W-:Y:S05]  /*0100*/  EXIT ;  /* 0x000000000000794d */ /* 0x000fea0003800000 */
.L_x_4:
        /* <DEDUP_REMOVED lines=15> */
.L_x_122:


//--------------------- .text._Z13cshift_matrixP6float2if --------------------------
	.section	.text._Z13cshift_matrixP6float2if,"ax",@progbits
	.align	128
        .global         _Z13cshift_matrixP6float2if
        .type           _Z13cshift_matrixP6float2if,@function
        .size           _Z13cshift_matrixP6float2if,(.L_x_123 - _Z13cshift_matrixP6float2if)
        .other          _Z13cshift_matrixP6float2if,@"STO_CUDA_ENTRY STV_DEFAULT"
_Z13cshift_matrixP6float2if:
.text._Z13cshift_matrixP6float2if:
        /* <DEDUP_REMOVED lines=11> */
[----:B------:R-:W2:Y:S03]  /*00b0*/  LDCU UR7, c[0x0][0x38c] ;  /* 0x00007180ff0777ac */ /* 0x000ea60008000800 */
[----:B0-----:R-:W-:-:S05]  /*00c0*/  IMAD.WIDE R2, R5, 0x8, R2 ;  /* 0x0000000805027825 */ /* 0x001fca00078e0202 */
[----:B-1----:R-:W2:Y:S02]  /*00d0*/  LDG.E R0, desc[UR4][R2.64] ;  /* 0x0000000402007981 */ /* 0x002ea4000c1e1900 */
[----:B--2---:R-:W-:-:S05]  /*00e0*/  FADD R5, R0, UR7 ;  /* 0x0000000700057e21 */ /* 0x004fca0008000000 */
[----:B------:R-:W-:Y:S01]  /*00f0*/  STG.E desc[UR4][R2.64], R5 ;  /* 0x0000000502007986 */ /* 0x000fe2000c101904 */
[----:B------:R-:W-:Y:S05]  /*0100*/  EXIT ;  /* 0x000000000000794d */ /* 0x000fea0003800000 */
.L_x_5:
        /* <DEDUP_REMOVED lines=15> */
.L_x_123:


//--------------------- .text._Z13dshift_matrixPdid --------------------------
	.section	.text._Z13dshift_matrixPdid,"ax",@progbits
	.align	128
        .global         _Z13dshift_matrixPdid
        .type           _Z13dshift_matrixPdid,@function
        .size           _Z13dshift_matrixPdid,(.L_x_124 - _Z13dshift_matrixPdid)
        .other          _Z13dshift_matrixPdid,@"STO_CUDA_ENTRY STV_DEFAULT"
_Z13dshift_matrixPdid:
.text._Z13dshift_matrixPdid:
        /* <DEDUP_REMOVED lines=17> */
.L_x_6:
        /* <DEDUP_REMOVED lines=15> */
.L_x_124:


//--------------------- .text._Z13sshift_matrixPfif --------------------------
	.section	.text._Z13sshift_matrixPfif,"ax",@progbits
	.align	128
        .global         _Z13sshift_matrixPfif
        .type           _Z13sshift_matrixPfif,@function
        .size           _Z13sshift_matrixPfif,(.L_x_125 - _Z13sshift_matrixPfif)
        .other          _Z13sshift_matrixPfif,@"STO_CUDA_ENTRY STV_DEFAULT"
_Z13sshift_matrixPfif:
.text._Z13sshift_matrixPfif:
        /* <DEDUP_REMOVED lines=17> */
.L_x_7:
        /* <DEDUP_REMOVED lines=15> */
.L_x_125:


//--------------------- .text._Z15z_normal_kernelyP24curandStatePhilox4_32_10P7double2i --------------------------
	.section	.text._Z15z_normal_kernelyP24curandStatePhilox4_32_10P7double2i,"ax",@progbits
	.align	128
        .global         _Z15z_normal_kernelyP24curandStatePhilox4_32_10P7double2i
        .type           _Z15z_normal_kernelyP24curandStatePhilox4_32_10P7double2i,@function
        .size           _Z15z_normal_kernelyP24curandStatePhilox4_32_10P7double2i,(.L_x_114 - _Z15z_normal_kernelyP24curandStatePhilox4_32_10P7double2i)
        .other          _Z15z_normal_kernelyP24curandStatePhilox4_32_10P7double2i,@"STO_CUDA_ENTRY STV_DEFAULT"
_Z15z_normal_kernelyP24curandStatePhilox4_32_10P7double2i:
.text._Z15z_normal_kernelyP24curandStatePhilox4_32_10P7double2i:
[----:B------:R-:W-:Y:S01]  /*0000*/  LDC R1, c[0x0][0x37c] ;  /* 0x0000df00ff017b82 */ /* 0x000fe20000000800 */
[----:B------:R-:W0:Y:S07]  /*0010*/  S2R R3, SR_TID.X ;  /* 0x0000000000037919 */ /* 0x000e2e0000002100 */
[----:B------:R-:W0:Y:S01]  /*0020*/  S2UR UR4, SR_CTAID.X ;  /* 0x00000000000479c3 */ /* 0x000e220000002500 */
[----:B------:R-:W1:Y:S07]  /*0030*/  LDCU UR6, c[0x0][0x398] ;  /* 0x00007300ff0677ac */ /* 0x000e6e0008000800 */
[----:B------:R-:W0:Y:S08]  /*0040*/  LDC R0, c[0x0][0x360] ;  /* 0x0000d800ff007b82 */ /* 0x000e300000000800 */
[----:B------:R-:W2:Y:S01]  /*0050*/  LDC.64 R12, c[0x0][0x380] ;  /* 0x0000e000ff0c7b82 */ /* 0x000ea20000000a00 */
[----:B0-----:R-:W-:Y:S01]  /*0060*/  IMAD R6, R0, UR4, R3 ;  /* 0x0000000400067c24 */ /* 0x001fe2000f8e0203 */
[----:B------:R-:W0:Y:S03]  /*0070*/  LDCU.64 UR4, c[0x0][0x358] ;  /* 0x00006b00ff0477ac */ /* 0x000e260008000a00 */
[----:B------:R-:W-:Y:S01]  /*0080*/  IMAD.WIDE.U32 R4, R6, -0x326172a9, RZ ;  /* 0xcd9e8d5706047825 */ /* 0x000fe200078e00ff */
[----:B------:R-:W-:-:S02]  /*0090*/  SHF.R.S32.HI R7, RZ, 0x1f, R6 ;  /* 0x0000001fff077819 */ /* 0x000fc40000011406 */
[----:B-1----:R-:W-:Y:S01]  /*00a0*/  ISETP.GE.AND P0, PT, R6, UR6, PT ;  /* 0x0000000606007c0c */ /* 0x002fe2000bf06270 */
[----:B--2---:R-:W-:Y:S01]  /*00b0*/  VIADD R9, R13, 0xbb67ae85 ;  /* 0xbb67ae850d097836 */ /* 0x004fe20000000000 */
[----:B------:R-:W-:Y:S01]  /*00c0*/  LOP3.LUT R2, R5, R12, RZ, 0x3c, !PT ;  /* 0x0000000c05027212 */ /* 0x000fe200078e3cff */
[----:B------:R-:W-:Y:S01]  /*00d0*/  VIADD R5, R12, 0x9e3779b9 ;  /* 0x9e3779b90c057836 */ /* 0x000fe20000000000 */
[----:B------:R-:W-:-:S03]  /*00e0*/  LOP3.LUT R10, R7, R13, RZ, 0x3c, !PT ;  /* 0x0000000d070a7212 */ /* 0x000fc600078e3cff */
[----:B------:R-:W-:-:S04]  /*00f0*/  IMAD.WIDE.U32 R2, R2, -0x2daee0ad, RZ ;  /* 0xd2511f5302027825 */ /* 0x000fc800078e00ff */
[----:B------:R-:W-:Y:S01]  /*0100*/  IMAD.WIDE.U32 R10, R10, -0x326172a9, RZ ;  /* 0xcd9e8d570a0a7825 */ /* 0x000fe200078e00ff */
[----:B------:R-:W-:-:S03]  /*0110*/  LOP3.LUT R9, R9, R3, RZ, 0x3c, !PT ;  /* 0x0000000309097212 */ /* 0x000fc600078e3cff */
[----:B------:R-:W-:Y:S01]  /*0120*/  VIADD R3, R12, 0x3c6ef372 ;  /* 0x3c6ef3720c037836 */ /* 0x000fe20000000000 */
[----:B------:R-:W-:Y:S01]  /*0130*/  LOP3.LUT R8, R5, R4, R11, 0x96, !PT ;  /* 0x0000000405087212 */ /* 0x000fe200078e960b */
[----:B------:R-:W-:Y:S01]  /*0140*/  IMAD.WIDE.U32 R4, R9, -0x326172a9, RZ ;  /* 0xcd9e8d5709047825 */ /* 0x000fe200078e00ff */
[----:B------:R-:W-:-:S03]  /*0150*/  IADD3 R11, PT, PT, R13, 0x76cf5d0a, RZ ;  /* 0x76cf5d0a0d0b7810 */ /* 0x000fc60007ffe0ff */
[----:B------:R-:W-:Y:S01]  /*0160*/  IMAD.WIDE.U32 R8, R8, -0x2daee0ad, RZ ;  /* 0xd2511f5308087825 */ /* 0x000fe200078e00ff */
[----:B------:R-:W-:-:S03]  /*0170*/  LOP3.LUT R3, R5, R10, R3, 0x96, !PT ;  /* 0x0000000a05037212 */ /* 0x000fc600078e9603 */
[----:B------:R-:W-:Y:S01]  /*0180*/  VIADD R5, R12, 0xdaa66d2b ;  /* 0xdaa66d2b0c057836 */ /* 0x000fe20000000000 */
[----:B------:R-:W-:Y:S01]  /*0190*/  LOP3.LUT R11, R9, R2, R11, 0x96, !PT ;  /* 0x00000002090b7212 */ /* 0x000fe200078e960b */
[----:B------:R-:W-:Y:S02]  /*01a0*/  VIADD R9, R13, 0x32370b8f ;  /* 0x32370b8f0d097836 */ /* 0x000fe40000000000 */
[----:B------:R-:W-:-:S04]  /*01b0*/  IMAD.WIDE.U32 R2, R3, -0x2daee0ad, RZ ;  /* 0xd2511f5303027825 */ /* 0x000fc800078e00ff */
[----:B------:R-:W-:Y:S01]  /*01c0*/  IMAD.WIDE.U32 R10, R11, -0x326172a9, RZ ;  /* 0xcd9e8d570b0a7825 */ /* 0x000fe200078e00ff */
[----:B------:R-:W-:Y:S02]  /*01d0*/  LOP3.LUT R9, R3, R8, R9, 0x96, !PT ;  /* 0x0000000803097212 */ /* 0x000fe400078e9609 */
[----:B------:R-:W-:Y:S02]  /*01e0*/  IADD3 R3, PT, PT, R12, 0x78dde6e4, RZ ;  /* 0x78dde6e40c037810 */ /* 0x000fe40007ffe0ff */
[----:B------:R-:W-:Y:S01]  /*01f0*/  LOP3.LUT R8, R11, R4, R5, 0x96, !PT ;  /* 0x000000040b087212 */ /* 0x000fe200078e9605 */
[----:B------:R-:W-:-:S04]  /*0200*/  IMAD.WIDE.U32 R4, R9, -0x326172a9, RZ ;  /* 0xcd9e8d5709047825 */ /* 0x000fc800078e00ff */
[----:B------:R-:W-:Y:S01]  /*0210*/  IMAD.WIDE.U32 R8, R8, -0x2daee0ad, RZ ;  /* 0xd2511f5308087825 */ /* 0x000fe200078e00ff */
[----:B------:R-:W-:Y:S02]  /*0220*/  LOP3.LUT R3, R5, R10, R3, 0x96, !PT ;  /* 0x0000000a05037212 */ /* 0x000fe400078e9603 */
[----:B------:R-:W-:Y:S01]  /*0230*/  IADD3 R5, PT, PT, R12, 0x1715609d, RZ ;  /* 0x1715609d0c057810 */ /* 0x000fe20007ffe0ff */
[----:B------:R-:W-:-:S05]  /*0240*/  VIADD R11, R13, 0xed9eba14 ;  /* 0xed9eba140d0b7836 */ /* 0x000fca0000000000 */
[----:B------:R-:W-:Y:S01]  /*0250*/  LOP3.LUT R11, R9, R2, R11, 0x96, !PT ;  /* 0x00000002090b7212 */ /* 0x000fe200078e960b */
[----:B------:R-:W-:Y:S02]  /*0260*/  VIADD R9, R13, 0xa9066899 ;  /* 0xa90668990d097836 */ /* 0x000fe40000000000 */
[----:B------:R-:W-:-:S04]  /*0270*/  IMAD.WIDE.U32 R2, R3, -0x2daee0ad, RZ ;  /* 0xd2511f5303027825 */ /* 0x000fc800078e00ff */
[----:B------:R-:W-:Y:S01]  /*0280*/  IMAD.WIDE.U32 R10, R11, -0x326172a9, RZ ;  /* 0xcd9e8d570b0a7825 */ /* 0x000fe200078e00ff */
[----:B------:R-:W-:-:S03]  /*0290*/  LOP3.LUT R9, R3, R8, R9, 0x96, !PT ;  /* 0x0000000803097212 */ /* 0x000fc600078e9609 */
[----:B------:R-:W-:Y:S01]  /*02a0*/  VIADD R3, R12, 0xb54cda56 ;  /* 0xb54cda560c037836 */ /* 0x000fe20000000000 */
[----:B------:R-:W-:Y:S01]  /*02b0*/  LOP3.LUT R8, R11, R4, R5, 0x96, !PT ;  /* 0x000000040b087212 */ /* 0x000fe200078e9605 */
[----:B------:R-:W-:-:S04]  /*02c0*/  IMAD.WIDE.U32 R4, R9, -0x326172a9, RZ ;  /* 0xcd9e8d5709047825 */ /* 0x000fc800078e00ff */
[----:B------:R-:W-:Y:S01]  /*02d0*/  IMAD.WIDE.U32 R8, R8, -0x2daee0ad, RZ ;  /* 0xd2511f5308087825 */ /* 0x000fe200078e00ff */
[----:B------:R-:W-:Y:S02]  /*02e0*/  LOP3.LUT R10, R5, R10, R3, 0x96, !PT ;  /* 0x0000000a050a7212 */ /* 0x000fe400078e9603 */
[C---:B------:R-:W-:Y:S01]  /*02f0*/  IADD3 R5, PT, PT, R13.reuse, 0x1fd5c5a3, RZ ;  /* 0x1fd5c5a30d057810 */ /* 0x040fe20007ffe0ff */
[----:B------:R-:W-:Y:S02]  /*0300*/  VIADD R11, R13, 0x646e171e ;  /* 0x646e171e0d0b7836 */ /* 0x000fe40000000000 */
[----:B------:R-:W-:-:S03]  /*0310*/  VIADD R3, R12, 0x5384540f ;  /* 0x5384540f0c037836 */ /* 0x000fc60000000000 */
[----:B------:R-:W-:Y:S01]  /*0320*/  LOP3.LUT R14, R9, R2, R11, 0x96, !PT ;  /* 0x00000002090e7212 */ /* 0x000fe200078e960b */
[----:B------:R-:W-:-:S04]  /*0330*/  IMAD.WIDE.U32 R10, R10, -0x2daee0ad, RZ ;  /* 0xd2511f530a0a7825 */ /* 0x000fc800078e00ff */
[----:B------:R-:W-:Y:S01]  /*0340*/  IMAD.WIDE.U32 R14, R14, -0x326172a9, RZ ;  /* 0xcd9e8d570e0e7825 */ /* 0x000fe200078e00ff */
[----:B------:R-:W-:-:S03]  /*0350*/  LOP3.LUT R8, R11, R8, R5, 0x96, !PT ;  /* 0x000000080b087212 */ /* 0x000fc600078e9605 */
[----:B------:R-:W-:Y:S01]  /*0360*/  VIADD R11, R12, 0xf1bbcdc8 ;  /* 0xf1bbcdc80c0b7836 */ /* 0x000fe20000000000 */
[----:B------:R-:W-:Y:S01]  /*0370*/  LOP3.LUT R4, R15, R4, R3, 0x96, !PT ;  /* 0x000000040f047212 */ /* 0x000fe200078e9603 */
[----:B------:R-:W-:Y:S01]  /*0380*/  IMAD.WIDE.U32 R8, R8, -0x326172a9, RZ ;  /* 0xcd9e8d5708087825 */ /* 0x000fe200078e00ff */
[----:B------:R-:W1:Y:S01]  /*0390*/  LDC.64 R2, c[0x0][0x388] ;  /* 0x0000e200ff027b82 */ /* 0x000e620000000a00 */
[----:B------:R-:W-:Y:S02]  /*03a0*/  IADD3 R15, PT, PT, R13, -0x24c28bd8, RZ ;  /* 0xdb3d74280d0f7810 */ /* 0x000fe40007ffe0ff */
[----:B------:R-:W-:Y:S01]  /*03b0*/  IMAD.WIDE.U32 R4, R4, -0x2daee0ad, RZ ;  /* 0xd2511f5304047825 */ /* 0x000fe200078e00ff */
[----:B------:R-:W-:-:S03]  /*03c0*/  LOP3.LUT R14, R9, R14, R11, 0x96, !PT ;  /* 0x0000000e090e7212 */ /* 0x000fc600078e960b */
[----:B------:R-:W-:Y:S01]  /*03d0*/  VIADD R9, R13, 0x96a522ad ;  /* 0x96a522ad0d097836 */ /* 0x000fe20000000000 */
[----:B------:R-:W-:Y:S01]  /*03e0*/  LOP3.LUT R16, R5, R10, R15, 0x96, !PT ;  /* 0x0000000a05107212 */ /* 0x000fe200078e960f */
[----:B------:R-:W-:-:S04]  /*03f0*/  IMAD.WIDE.U32 R14, R14, -0x2daee0ad, RZ ;  /* 0xd2511f530e0e7825 */ /* 0x000fc800078e00ff */
[----:B------:R-:W-:Y:S01]  /*0400*/  IMAD.WIDE.U32 R16, R16, -0x326172a9, RZ ;  /* 0xcd9e8d5710107825 */ /* 0x000fe200078e00ff */
[----:B------:R-:W-:Y:S02]  /*0410*/  LOP3.LUT R10, R15, R4, R9, 0x96, !PT ;  /* 0x000000040f0a7212 */ /* 0x000fe400078e9609 */
[----:B------:R-:W-:Y:S01]  /*0420*/  MOV R11, R14 ;  /* 0x0000000e000b7202 */ /* 0x000fe20000000f00 */
[----:B------:R-:W-:Y:S01]  /*0430*/  VIADD R5, R12, 0x8ff34781 ;  /* 0x8ff347810c057836 */ /* 0x000fe20000000000 */
[----:B------:R-:W-:Y:S01]  /*0440*/  CS2R R14, SRZ ;  /* 0x00000000000e7805 */ /* 0x000fe2000001ff00 */
[----:B------:R-:W-:-:S03]  /*0450*/  IMAD.MOV.U32 R9, RZ, RZ, R16 ;  /* 0x000000ffff097224 */ /* 0x000fc600078e0010 */
[----:B------:R-:W-:Y:S02]  /*0460*/  LOP3.LUT R8, R17, R8, R5, 0x96, !PT ;  /* 0x0000000811087212 */ /* 0x000fe400078e9605 */
[----:B------:R-:W-:Y:S01]  /*0470*/  CS2R R4, SRZ ;  /* 0x0000000000047805 */ /* 0x000fe2000001ff00 */
[----:B-1----:R-:W-:-:S05]  /*0480*/  IMAD.WIDE R2, R6, 0x40, R2 ;  /* 0x0000004006027825 */ /* 0x002fca00078e0202 */
[----:B0-----:R0:W-:Y:S04]  /*0490*/  STG.E.128 desc[UR4][R2.64], R4 ;  /* 0x0000000402007986 */ /* 0x0011e8000c101d04 */
[----:B------:R0:W-:Y:S04]  /*04a0*/  STG.E.128 desc[UR4][R2.64+0x20], R12 ;  /* 0x0000200c02007986 */ /* 0x0001e8000c101d04 */
[----:B------:R0:W-:Y:S04]  /*04b0*/  STG.E.128 desc[UR4][R2.64+0x10], R8 ;  /* 0x0000100802007986 */ /* 0x0001e8000c101d04 */
[----:B------:R0:W-:Y:S04]  /*04c0*/  STG.E.64 desc[UR4][R2.64+0x30], RZ ;  /* 0x000030ff02007986 */ /* 0x0001e8000c101b04 */
[----:B------:R0:W-:Y:S01]  /*04d0*/  STG.E.64 desc[UR4][R2.64+0x38], RZ ;  /* 0x000038ff02007986 */ /* 0x0001e2000c101b04 */
[----:B------:R-:W-:Y:S05]  /*04e0*/  @P0 EXIT ;  /* 0x000000000000094d */ /* 0x000fea0003800000 */
[----:B------:R-:W1:Y:S01]  /*04f0*/  LDC.64 R16, c[0x0][0x390] ;  /* 0x0000e400ff107b82 */ /* 0x000e620000000a00 */
[----:B------:R-:W2:Y:S01]  /*0500*/  LDCU UR6, c[0x0][0x370] ;  /* 0x00006e00ff0677ac */ /* 0x000ea20008000800 */
[----:B------:R-:W-:Y:S01]  /*0510*/  IMAD.MOV.U32 R19, RZ, RZ, R6 ;  /* 0x000000ffff137224 */ /* 0x000fe200078e0006 */
[----:B------:R-:W3:Y:S01]  /*0520*/  LDCU UR10, c[0x0][0x398] ;  /* 0x00007300ff0a77ac */ /* 0x000ee20008000800 */
[----:B--2---:R-:W-:-:S07]  /*0530*/  IMAD R0, R0, UR6, RZ ;  /* 0x0000000600007c24 */ /* 0x004fce000f8e02ff */
.L_x_22:
[----:B0-2-4-:R-:W2:Y:S01]  /*0540*/  LDG.E R4, desc[UR4][R2.64+0x30] ;  /* 0x0000300402047981 */ /* 0x015ea2000c1e1900 */
[----:B------:R-:W-:Y:S01]  /*0550*/  BSSY.RECONVERGENT B0, `(.L_x_8) ;  /* 0x000013f000007945 */ /* 0x000fe20003800200 */
[----:B--2---:R-:W-:-:S13]  /*0560*/  ISETP.NE.AND P0, PT, R4, 0x1, PT ;  /* 0x000000010400780c */ /* 0x004fda0003f05270 */
[----:B------:R-:W-:Y:S05]  /*0570*/  @!P0 BRA `(.L_x_9) ;  /* 0x0000001000e88947 */ /* 0x000fea0003800000 */
[----:B------:R-:W2:Y:S04]  /*0580*/  LDG.E.64 R14, desc[UR4][R2.64] ;  /* 0x00000004020e7981 */ /* 0x000ea8000c1e1b00 */
[----:B------:R0:W5:Y:S01]  /*0590*/  LDG.E.128 R4, desc[UR4][R2.64+0x10] ;  /* 0x0000100402047981 */ /* 0x000162000c1e1d00 */
[----:B------:R-:W-:Y:S01]  /*05a0*/  BSSY.RECONVERGENT B1, `(.L_x_10) ;  /* 0x0000016000017945 */ /* 0x000fe20003800200 */
[----:B--2---:R-:W-:-:S04]  /*05b0*/  IADD3 R21, PT, PT, R14, 0x1, RZ ;  /* 0x000000010e157810 */ /* 0x004fc80007ffe0ff */
[----:B------:R-:W-:Y:S01]  /*05c0*/  ISETP.NE.AND P0, PT, R21, RZ, PT ;  /* 0x000000ff1500720c */ /* 0x000fe20003f05270 */
[----:B------:R0:W-:-:S12]  /*05d0*/  STG.E desc[UR4][R2.64], R21 ;  /* 0x0000001502007986 */ /* 0x0001d8000c101904 */
[----:B0-----:R-:W-:Y:S05]  /*05e0*/  @!P0 BRA `(.L_x_11) ;  /* 0x0000000000088947 */ /* 0x001fea0003800000 */
[----:B------:R0:W5:Y:S01]  /*05f0*/  LDG.E R13, desc[UR4][R2.64+0x8] ;  /* 0x00000804020d7981 */ /* 0x000162000c1e1900 */
[----:B------:R-:W-:Y:S05]  /*0600*/  BRA `(.L_x_12) ;  /* 0x00000000003c7947 */ /* 0x000fea0003800000 */
.L_x_11:
[----:B------:R2:W5:Y:S01]  /*0610*/  LDG.E R13, desc[UR4][R2.64+0x8] ;  /* 0x00000804020d7981 */ /* 0x000562000c1e1900 */
[----:B------:R-:W-:-:S05]  /*0620*/  VIADD R15, R15, 0x1 ;  /* 0x000000010f0f7836 */ /* 0x000fca0000000000 */
[----:B------:R2:W-:Y:S01]  /*0630*/  STG.E desc[UR4][R2.64+0x4], R15 ;  /* 0x0000040f02007986 */ /* 0x0005e2000c101904 */
[----:B------:R-:W-:-:S13]  /*0640*/  ISETP.NE.AND P0, PT, R15, RZ, PT ;  /* 0x000000ff0f00720c */ /* 0x000fda0003f05270 */
[----:B--2---:R-:W-:Y:S05]  /*0650*/  @P0 BRA `(.L_x_12) ;  /* 0x0000000000280947 */ /* 0x004fea0003800000 */
[----:B-----5:R-:W-:Y:S02]  /*0660*/  VIADD R13, R13, 0x1 ;  /* 0x000000010d0d7836 */ /* 0x020fe40000000000 */
[----:B------:R-:W-:-:S03]  /*0670*/  HFMA2 R15, -RZ, RZ, 0, 0 ;  /* 0x00000000ff0f7431 */ /* 0x000fc600000001ff */
[----:B------:R2:W-:Y:S01]  /*0680*/  STG.E desc[UR4][R2.64+0x8], R13 ;  /* 0x0000080d02007986 */ /* 0x0005e2000c101904 */
[----:B------:R-:W-:-:S13]  /*0690*/  ISETP.NE.AND P0, PT, R13, RZ, PT ;  /* 0x000000ff0d00720c */ /* 0x000fda0003f05270 */
[----:B--2---:R-:W-:Y:S05]  /*06a0*/  @P0 BRA `(.L_x_12) ;  /* 0x0000000000140947 */ /* 0x004fea0003800000 */
[----:B------:R-:W2:Y:S01]  /*06b0*/  LDG.E R9, desc[UR4][R2.64+0xc] ;  /* 0x00000c0402097981 */ /* 0x000ea2000c1e1900 */
[----:B------:R-:W-:Y:S01]  /*06c0*/  IMAD.MOV.U32 R13, RZ, RZ, RZ ;  /* 0x000000ffff0d7224 */ /* 0x000fe200078e00ff */
[----:B------:R-:W-:Y:S01]  /*06d0*/  MOV R15, RZ ;  /* 0x000000ff000f7202 */ /* 0x000fe20000000f00 */
[----:B--2---:R-:W-:-:S05]  /*06e0*/  VIADD R9, R9, 0x1 ;  /* 0x0000000109097836 */ /* 0x004fca0000000000 */
[----:B------:R2:W-:Y:S02]  /*06f0*/  STG.E desc[UR4][R2.64+0xc], R9 ;  /* 0x00000c0902007986 */ /* 0x0005e4000c101904 */
.L_x_12:
[----:B---3--:R-:W-:Y:S05]  /*0700*/  BSYNC.RECONVERGENT B1 ;  /* 0x0000000000017941 */ /* 0x008fea0003800200 */
.L_x_10:
[----:B--2---:R-:W2:Y:S04]  /*0710*/  LDG.E.128 R8, desc[UR4][R2.64+0x20] ;  /* 0x0000200402087981 */ /* 0x004ea8000c1e1d00 */
[----:B------:R-:W3:Y:S01]  /*0720*/  LDG.E R20, desc[UR4][R2.64+0xc] ;  /* 0x00000c0402147981 */ /* 0x000ee2000c1e1900 */
[----:B-----5:R-:W-:Y:S01]  /*0730*/  IMAD.WIDE.U32 R12, R13, -0x326172a9, RZ ;  /* 0xcd9e8d570d0c7825 */ /* 0x020fe200078e00ff */
[----:B------:R-:W-:Y:S03]  /*0740*/  BSSY.RECONVERGENT B1, `(.L_x_13) ;  /* 0x0000055000017945 */ /* 0x000fe60003800200 */
[----:B------:R-:W-:-:S04]  /*0750*/  IMAD.HI.U32 R18, R21, -0x2daee0ad, RZ ;  /* 0xd2511f5315127827 */ /* 0x000fc800078e00ff */
[----:B------:R-:W-:Y:S01]  /*0760*/  IMAD.MOV.U32 R21, RZ, RZ, -0x2daee0ad ;  /* 0xd2511f53ff157424 */ /* 0x000fe200078e00ff */
[----:B--2---:R-:W-:-:S03]  /*0770*/  LOP3.LUT R15, R8, R13, R15, 0x96, !PT ;  /* 0x0000000d080f7212 */ /* 0x004fc600078e960f */
[----:B------:R-:W-:Y:S01]  /*0780*/  IMAD R11, R14, R21, -0x2daee0ad ;  /* 0xd2511f530e0b7424 */ /* 0x000fe200078e0215 */
[----:B------:R-:W-:Y:S01]  /*0790*/  IADD3 R13, PT, PT, R8, -0x61c88647, RZ ;  /* 0x9e3779b9080d7810 */ /* 0x000fe20007ffe0ff */
[C---:B------:R-:W-:Y:S01]  /*07a0*/  VIADD R22, R9.reuse, 0xbb67ae85 ;  /* 0xbb67ae8509167836 */ /* 0x040fe20000000000 */
[----:B---3--:R-:W-:Y:S01]  /*07b0*/  LOP3.LUT R18, R9, R20, R18, 0x96, !PT ;  /* 0x0000001409127212 */ /* 0x008fe200078e9612 */
[----:B------:R-:W-:Y:S01]  /*07c0*/  IMAD.WIDE.U32 R14, R15, -0x2daee0ad, RZ ;  /* 0xd2511f530f0e7825 */ /* 0x000fe200078e00ff */
[----:B------:R-:W-:-:S03]  /*07d0*/  ISETP.NE.AND P0, PT, R10, 0x3, PT ;  /* 0x000000030a00780c */ /* 0x000fc60003f05270 */
        /* <DEDUP_REMOVED lines=8> */
[----:B------:R-:W-:-:S05]  /*0860*/  VIADD R11, R9, 0x76cf5d0a ;  /* 0x76cf5d0a090b7836 */ /* 0x000fca0000000000 */
[----:B------:R-:W-:Y:S01]  /*0870*/  LOP3.LUT R11, R23, R11, R14, 0x96, !PT ;  /* 0x0000000b170b7212 */ /* 0x000fe200078e960e */
[----:B------:R-:W-:-:S04]  /*0880*/  IMAD.WIDE.U32 R14, R15, -0x2daee0ad, RZ ;  /* 0xd2511f530f0e7825 */ /* 0x000fc800078e00ff */
[----:B------:R-:W-:Y:S01]  /*0890*/  IMAD.WIDE.U32 R20, R11, -0x326172a9, RZ ;  /* 0xcd9e8d570b147825 */ /* 0x000fe200078e00ff */
[----:B------:R-:W-:-:S03]  /*08a0*/  LOP3.LUT R13, R15, R22, R13, 0x96, !PT ;  /* 0x000000160f0d7212 */ /* 0x000fc600078e960d */
[C---:B------:R-:W-:Y:S02]  /*08b0*/  VIADD R11, R8.reuse, 0xdaa66d2b ;  /* 0xdaa66d2b080b7836 */ /* 0x040fe40000000000 */
[----:B------:R-:W-:-:S03]  /*08c0*/  VIADD R15, R8, 0x78dde6e4 ;  /* 0x78dde6e4080f7836 */ /* 0x000fc60000000000 */
[----:B------:R-:W-:Y:S01]  /*08d0*/  LOP3.LUT R11, R21, R12, R11, 0x96, !PT ;  /* 0x0000000c150b7212 */ /* 0x000fe200078e960b */
[----:B------:R-:W-:-:S04]  /*08e0*/  IMAD.WIDE.U32 R12, R13, -0x326172a9, RZ ;  /* 0xcd9e8d570d0c7825 */ /* 0x000fc800078e00ff */
[----:B------:R-:W-:Y:S01]  /*08f0*/  IMAD.WIDE.U32 R22, R11, -0x2daee0ad, RZ ;  /* 0xd2511f530b167825 */ /* 0x000fe200078e00ff */
[----:B------:R-:W-:Y:S02]  /*0900*/  IADD3 R11, PT, PT, R9, -0x126145ec, RZ ;  /* 0xed9eba14090b7810 */ /* 0x000fe40007ffe0ff */
[----:B------:R-:W-:Y:S01]  /*0910*/  LOP3.LUT R15, R13, R20, R15, 0x96, !PT ;  /* 0x000000140d0f7212 */ /* 0x000fe200078e960f */
[----:B------:R-:W-:Y:S01]  /*0920*/  VIADD R13, R9, 0xa9066899 ;  /* 0xa9066899090d7836 */ /* 0x000fe20000000000 */
[----:B------:R-:W-:-:S03]  /*0930*/  LOP3.LUT R11, R23, R14, R11, 0x96, !PT ;  /* 0x0000000e170b7212 */ /* 0x000fc600078e960b */
[----:B------:R-:W-:-:S04]  /*0940*/  IMAD.WIDE.U32 R14, R15, -0x2daee0ad, RZ ;  /* 0xd2511f530f0e7825 */ /* 0x000fc800078e00ff */
[----:B------:R-:W-:Y:S01]  /*0950*/  IMAD.WIDE.U32 R20, R11, -0x326172a9, RZ ;  /* 0xcd9e8d570b147825 */ /* 0x000fe200078e00ff */
[----:B------:R-:W-:Y:S02]  /*0960*/  LOP3.LUT R13, R15, R22, R13, 0x96, !PT ;  /* 0x000000160f0d7212 */ /* 0x000fe400078e960d */
[C---:B------:R-:W-:Y:S01]  /*0970*/  IADD3 R15, PT, PT, R8.reuse, -0x4ab325aa, RZ ;  /* 0xb54cda56080f7810 */ /* 0x040fe20007ffe0ff */
        /* <DEDUP_REMOVED lines=10> */
[C---:B------:R-:W-:Y:S02]  /*0a20*/  IADD3 R11, PT, PT, R8.reuse, 0x5384540f, RZ ;  /* 0x5384540f080b7810 */ /* 0x040fe40007ffe0ff */
[----:B------:R-:W-:Y:S01]  /*0a30*/  LOP3.LUT R13, R15, R22, R13, 0x96, !PT ;  /* 0x000000160f0d7212 */ /* 0x000fe200078e960d */
[----:B------:R-:W-:Y:S01]  /*0a40*/  VIADD R15, R8, 0xf1bbcdc8 ;  /* 0xf1bbcdc8080f7836 */ /* 0x000fe20000000000 */
[----:B------:R-:W-:-:S03]  /*0a50*/  LOP3.LUT R11, R21, R12, R11, 0x96, !PT ;  /* 0x0000000c150b7212 */ /* 0x000fc600078e960b */
[----:B------:R-:W-:-:S04]  /*0a60*/  IMAD.WIDE.U32 R12, R13, -0x326172a9, RZ ;  /* 0xcd9e8d570d0c7825 */ /* 0x000fc800078e00ff */
[----:B------:R-:W-:Y:S01]  /*0a70*/  IMAD.WIDE.U32 R22, R11, -0x2daee0ad, RZ ;  /* 0xd2511f530b167825 */ /* 0x000fe200078e00ff */
[----:B------:R-:W-:Y:S02]  /*0a80*/  LOP3.LUT R20, R13, R20, R15, 0x96, !PT ;  /* 0x000000140d147212 */ /* 0x000fe400078e960f */
[C---:B------:R-:W-:Y:S01]  /*0a90*/  IADD3 R13, PT, PT, R9.reuse, -0x695add53, RZ ;  /* 0x96a522ad090d7810 */ /* 0x040fe20007ffe0ff */
[----:B------:R-:W-:Y:S02]  /*0aa0*/  VIADD R11, R9, 0xdb3d7428 ;  /* 0xdb3d7428090b7836 */ /* 0x000fe40000000000 */
[----:B------:R-:W-:-:S03]  /*0ab0*/  IMAD.WIDE.U32 R20, R20, -0x2daee0ad, RZ ;  /* 0xd2511f5314147825 */ /* 0x000fc600078e00ff */
[----:B------:R-:W-:Y:S01]  /*0ac0*/  LOP3.LUT R11, R23, R14, R11, 0x96, !PT ;  /* 0x0000000e170b7212 */ /* 0x000fe200078e960b */
[----:B------:R-:W-:Y:S01]  /*0ad0*/  VIADD R9, R8, 0x8ff34781 ;  /* 0x8ff3478108097836 */ /* 0x000fe20000000000 */
[----:B------:R-:W-:Y:S01]  /*0ae0*/  LOP3.LUT R14, R21, R22, R13, 0x96, !PT ;  /* 0x00000016150e7212 */ /* 0x000fe200078e960d */
[----:B------:R-:W-:Y:S02]  /*0af0*/  IMAD.MOV.U32 R15, RZ, RZ, R20 ;  /* 0x000000ffff0f7224 */ /* 0x000fe400078e0014 */
[----:B------:R-:W-:-:S05]  /*0b00*/  IMAD.WIDE.U32 R24, R11, -0x326172a9, RZ ;  /* 0xcd9e8d570b187825 */ /* 0x000fca00078e00ff */
[----:B------:R-:W-:Y:S02]  /*0b10*/  LOP3.LUT R12, R25, R12, R9, 0x96, !PT ;  /* 0x0000000c190c7212 */ /* 0x000fe400078e9609 */
[----:B------:R-:W-:-:S05]  /*0b20*/  MOV R13, R24 ;  /* 0x00000018000d7202 */ /* 0x000fca0000000f00 */
[----:B------:R2:W-:Y:S01]  /*0b30*/  STG.E.128 desc[UR4][R2.64+0x10], R12 ;  /* 0x0000100c02007986 */ /* 0x0005e2000c101d04 */
[----:B------:R-:W-:Y:S05]  /*0b40*/  @!P0 BRA `(.L_x_14) ;  /* 0x0000000000408947 */ /* 0x000fea0003800000 */
[----:B------:R-:W-:Y:S01]  /*0b50*/  ISETP.NE.AND P0, PT, R10, 0x2, PT ;  /* 0x000000020a00780c */ /* 0x000fe20003f05270 */
[----:B--2---:R-:W-:Y:S01]  /*0b60*/  IMAD.MOV.U32 R15, RZ, RZ, R6 ;  /* 0x000000ffff0f7224 */ /* 0x004fe200078e0006 */
[----:B------:R-:W-:Y:S01]  /*0b70*/  MOV R13, R12 ;  /* 0x0000000c000d7202 */ /* 0x000fe20000000f00 */
[----:B------:R-:W-:-:S10]  /*0b80*/  IMAD.MOV.U32 R8, RZ, RZ, R7 ;  /* 0x000000ffff087224 */ /* 0x000fd400078e0007 */
[----:B------:R-:W-:Y:S05]  /*0b90*/  @!P0 BRA `(.L_x_15) ;  /* 0x00000000003c8947 */ /* 0x000fea0003800000 */
[----:B------:R-:W-:Y:S01]  /*0ba0*/  ISETP.NE.AND P0, PT, R10, 0x1, PT ;  /* 0x000000010a00780c */ /* 0x000fe20003f05270 */
[----:B------:R-:W-:Y:S01]  /*0bb0*/  IMAD.MOV.U32 R15, RZ, RZ, R4 ;  /* 0x000000ffff0f7224 */ /* 0x000fe200078e0004 */
[----:B------:R-:W-:Y:S01]  /*0bc0*/  MOV R13, R6 ;  /* 0x00000006000d7202 */ /* 0x000fe20000000f00 */
[----:B------:R-:W-:Y:S02]  /*0bd0*/  IMAD.MOV.U32 R8, RZ, RZ, R5 ;  /* 0x000000ffff087224 */ /* 0x000fe400078e0005 */
[----:B------:R-:W-:-:S08]  /*0be0*/  IMAD.MOV.U32 R24, RZ, RZ, R7 ;  /* 0x000000ffff187224 */ /* 0x000fd000078e0007 */
[----:B------:R-:W-:Y:S05]  /*0bf0*/  @P0 BRA `(.L_x_15) ;  /* 0x0000000000240947 */ /* 0x000fea0003800000 */
[----:B------:R-:W-:Y:S01]  /*0c00*/  IMAD.MOV.U32 R15, RZ, RZ, R5 ;  /* 0x000000ffff0f7224 */ /* 0x000fe200078e0005 */
[----:B------:R-:W-:Y:S01]  /*0c10*/  MOV R8, R6 ;  /* 0x0000000600087202 */ /* 0x000fe20000000f00 */
[----:B------:R-:W-:Y:S02]  /*0c20*/  IMAD.MOV.U32 R13, RZ, RZ, R7 ;  /* 0x000000ffff0d7224 */ /* 0x000fe400078e0007 */
[----:B------:R-:W-:Y:S01]  /*0c30*/  IMAD.MOV.U32 R24, RZ, RZ, R12 ;  /* 0x000000ffff187224 */ /* 0x000fe200078e000c */
[----:B------:R-:W-:Y:S06]  /*0c40*/  BRA `(.L_x_15) ;  /* 0x0000000000107947 */ /* 0x000fec0003800000 */
.L_x_14:
[----:B--2---:R-:W-:Y:S01]  /*0c50*/  IMAD.MOV.U32 R13, RZ, RZ, R24 ;  /* 0x000000ffff0d7224 */ /* 0x004fe200078e0018 */
[----:B------:R-:W-:Y:S01]  /*0c60*/  MOV R15, R7 ;  /* 0x00000007000f7202 */ /* 0x000fe20000000f00 */
[----:B------:R-:W-:Y:S01]  /*0c70*/  IMAD.MOV.U32 R8, RZ, RZ, R12 ;  /* 0x000000ffff087224 */ /* 0x000fe200078e000c */
[----:B------:R-:W-:-:S07]  /*0c80*/  MOV R24, R14 ;  /* 0x0000000e00187202 */ /* 0x000fce0000000f00 */
.L_x_15:
[----:B------:R-:W-:Y:S05]  /*0c90*/  BSYNC.RECONVERGENT B1 ;  /* 0x0000000000017941 */ /* 0x000fea0003800200 */
.L_x_13:
[----:B------:R-:W-:Y:S01]  /*0ca0*/  IMAD.WIDE.U32 R4, R8, 0x200000, RZ ;  /* 0x0020000008047825 */ /* 0x000fe200078e00ff */
[----:B------:R-:W-:Y:S03]  /*0cb0*/  BSSY.RECONVERGENT B1, `(.L_x_16) ;  /* 0x000005f000017945 */ /* 0x000fe60003800200 */
[----:B------:R-:W-:Y:S01]  /*0cc0*/  IMAD.WIDE.U32 R6, R24, 0x200000, RZ ;  /* 0x0020000018067825 */ /* 0x000fe200078e00ff */
[----:B------:R-:W-:-:S03]  /*0cd0*/  LOP3.LUT R14, R4, R15, RZ, 0x3c, !PT ;  /* 0x0000000f040e7212 */ /* 0x000fc600078e3cff */
[----:B------:R-:W-:Y:S02]  /*0ce0*/  IMAD.MOV.U32 R15, RZ, RZ, R5 ;  /* 0x000000ffff0f7224 */ /* 0x000fe400078e0005 */
[----:B------:R-:W-:Y:S02]  /*0cf0*/  HFMA2 R5, -RZ, RZ, 1.15625, 0 ;  /* 0x3ca00000ff057431 */ /* 0x000fe400000001ff */
[----:B------:R-:W-:Y:S01]  /*0d00*/  IMAD.MOV.U32 R4, RZ, RZ, 0x0 ;  /* 0x00000000ff047424 */ /* 0x000fe200078e00ff */
[----:B------:R-:W-:Y:S01]  /*0d10*/  LOP3.LUT R12, R6, R13, RZ, 0x3c, !PT ;  /* 0x0000000d060c7212 */ /* 0x000fe200078e3cff */
[----:B------:R-:W2:Y:S01]  /*0d20*/  I2F.F64.U64 R10, R14 ;  /* 0x0000000e000a7312 */ /* 0x000ea20000301800 */
[----:B------:R-:W-:Y:S01]  /*0d30*/  MOV R13, R7 ;  /* 0x00000007000d7202 */ /* 0x000fe20000000f00 */
[----:B------:R-:W-:-:S06]  /*0d40*/  IMAD.MOV.U32 R6, RZ, RZ, -0x3ff ;  /* 0xfffffc01ff067424 */ /* 0x000fcc00078e00ff */
[----:B------:R-:W3:Y:S01]  /*0d50*/  I2F.F64.U64 R12, R12 ;  /* 0x0000000c000c7312 */ /* 0x000ee20000301800 */
[----:B--2---:R-:W-:Y:S02]  /*0d60*/  DFMA R10, R10, R4, 5.5511151231257827021e-17 ;  /* 0x3c9000000a0a742b */ /* 0x004fe40000000004 */
[----:B---3--:R-:W-:-:S08]  /*0d70*/  DFMA R4, R12, 2.2204460492503130808e-16, R4 ;  /* 0x3cb000000c04782b */ /* 0x008fd00000000004 */
[----:B------:R-:W-:Y:S01]  /*0d80*/  ISETP.GT.AND P0, PT, R11, 0xfffff, PT ;  /* 0x000fffff0b00780c */ /* 0x000fe20003f04270 */
[----:B------:R-:W-:Y:S02]  /*0d90*/  IMAD.MOV.U32 R8, RZ, RZ, R10 ;  /* 0x000000ffff087224 */ /* 0x000fe400078e000a */
[--C-:B------:R-:W-:Y:S02]  /*0da0*/  IMAD.MOV.U32 R9, RZ, RZ, R11.reuse ;  /* 0x000000ffff097224 */ /* 0x100fe400078e000b */
[----:B------:R-:W-:-:S08]  /*0db0*/  IMAD.MOV.U32 R7, RZ, RZ, R11 ;  /* 0x000000ffff077224 */ /* 0x000fd000078e000b */
[----:B------:R-:W-:Y:S01]  /*0dc0*/  @!P0 DMUL R8, R8, 1.80143985094819840000e+16 ;  /* 0x4350000008088828 */ /* 0x000fe20000000000 */
[----:B------:R-:W-:-:S09]  /*0dd0*/  @!P0 IMAD.MOV.U32 R6, RZ, RZ, -0x435 ;  /* 0xfffffbcbff068424 */ /* 0x000fd200078e00ff */
[----:B------:R-:W-:Y:S01]  /*0de0*/  @!P0 IMAD.MOV.U32 R7, RZ, RZ, R9 ;  /* 0x000000ffff078224 */ /* 0x000fe200078e0009 */
[----:B------:R-:W-:-:S04]  /*0df0*/  @!P0 MOV R10, R8 ;  /* 0x00000008000a8202 */ /* 0x000fc80000000f00 */
[----:B------:R-:W-:-:S04]  /*0e00*/  IADD3 R11, PT, PT, R7, -0x1, RZ ;  /* 0xffffffff070b7810 */ /* 0x000fc80007ffe0ff */
[----:B------:R-:W-:-:S13]  /*0e10*/  ISETP.GT.U32.AND P1, PT, R11, 0x7feffffe, PT ;  /* 0x7feffffe0b00780c */ /* 0x000fda0003f24070 */
[----:B------:R-:W-:Y:S05]  /*0e20*/  @P1 BRA `(.L_x_17) ;  /* 0x0000000400041947 */ /* 0x000fea0003800000 */
[----:B------:R-:W-:Y:S01]  /*0e30*/  LOP3.LUT R8, R7, 0xfffff, RZ, 0xc0, !PT ;  /* 0x000fffff07087812 */ /* 0x000fe200078ec0ff */
[----:B------:R-:W-:Y:S01]  /*0e40*/  IMAD.MOV.U32 R22, RZ, RZ, -0x748574fc ;  /* 0x8b7a8b04ff167424 */ /* 0x000fe200078e00ff */
[----:B------:R-:W-:Y:S01]  /*0e50*/  MOV R23, 0x3ed0ee25 ;  /* 0x3ed0ee2500177802 */ /* 0x000fe20000000f00 */
[----:B------:R-:W-:Y:S01]  /*0e60*/  UMOV UR6, 0x3ae80f1e ;  /* 0x3ae80f1e00067882 */ /* 0x000fe20000000000 */
[----:B------:R-:W-:Y:S01]  /*0e70*/  LOP3.LUT R9, R8, 0x3ff00000, RZ, 0xfc, !PT ;  /* 0x3ff0000008097812 */ /* 0x000fe200078efcff */
[----:B------:R-:W-:Y:S01]  /*0e80*/  IMAD.MOV.U32 R8, RZ, RZ, R10 ;  /* 0x000000ffff087224 */ /* 0x000fe200078e000a */
[----:B------:R-:W-:Y:S01]  /*0e90*/  UMOV UR7, 0x3eb1380b ;  /* 0x3eb1380b00077882 */ /* 0x000fe20000000000 */
[----:B------:R-:W-:Y:S01]  /*0ea0*/  IMAD.MOV.U32 R10, RZ, RZ, RZ ;  /* 0x000000ffff0a7224 */ /* 0x000fe200078e00ff */
[----:B------:R-:W-:Y:S01]  /*0eb0*/  ISETP.GE.U32.AND P0, PT, R9, 0x3ff6a09f, PT ;  /* 0x3ff6a09f0900780c */ /* 0x000fe20003f06070 */
[----:B------:R-:W-:Y:S01]  /*0ec0*/  IMAD.MOV.U32 R25, RZ, RZ, 0x43300000 ;  /* 0x43300000ff197424 */ /* 0x000fe200078e00ff */
[----:B------:R-:W-:Y:S01]  /*0ed0*/  LEA.HI R24, R7, R6, RZ, 0xc ;  /* 0x0000000607187211 */ /* 0x000fe200078f60ff */
[----:B------:R-:W-:Y:S01]  /*0ee0*/  UMOV UR8, 0x80000000 ;  /* 0x8000000000087882 */ /* 0x000fe20000000000 */
[----:B------:R-:W-:-:S09]  /*0ef0*/  UMOV UR9, 0x43300000 ;  /* 0x4330000000097882 */ /* 0x000fd20000000000 */
[----:B------:R-:W-:Y:S02]  /*0f00*/  @P0 VIADD R11, R9, 0xfff00000 ;  /* 0xfff00000090b0836 */ /* 0x000fe40000000000 */
[----:B------:R-:W-:-:S03]  /*0f10*/  @P0 VIADD R24, R24, 0x1 ;  /* 0x0000000118180836 */ /* 0x000fc60000000000 */
[----:B------:R-:W-:Y:S02]  /*0f20*/  @P0 MOV R9, R11 ;  /* 0x0000000b00090202 */ /* 0x000fe40000000f00 */
[----:B------:R-:W-:-:S04]  /*0f30*/  LOP3.LUT R24, R24, 0x80000000, RZ, 0x3c, !PT ;  /* 0x8000000018187812 */ /* 0x000fc800078e3cff */
[C---:B------:R-:W-:Y:S02]  /*0f40*/  DADD R20, R8.reuse, 1 ;  /* 0x3ff0000008147429 */ /* 0x040fe40000000000 */
[----:B------:R-:W-:-:S04]  /*0f50*/  DADD R8, R8, -1 ;  /* 0xbff0000008087429 */ /* 0x000fc80000000000 */
[----:B------:R-:W2:Y:S02]  /*0f60*/  MUFU.RCP64H R11, R21 ;  /* 0x00000015000b7308 */ /* 0x000ea40000001800 */
[----:B--2---:R-:W-:-:S08]  /*0f70*/  DFMA R12, -R20, R10, 1 ;  /* 0x3ff00000140c742b */ /* 0x004fd0000000010a */
[----:B------:R-:W-:-:S08]  /*0f80*/  DFMA R12, R12, R12, R12 ;  /* 0x0000000c0c0c722b */ /* 0x000fd0000000000c */
[----:B------:R-:W-:-:S08]  /*0f90*/  DFMA R10, R10, R12, R10 ;  /* 0x0000000c0a0a722b */ /* 0x000fd0000000000a */
[----:B------:R-:W-:-:S08]  /*0fa0*/  DMUL R12, R8, R10 ;  /* 0x0000000a080c7228 */ /* 0x000fd00000000000 */
[----:B------:R-:W-:-:S08]  /*0fb0*/  DFMA R12, R8, R10, R12 ;  /* 0x0000000a080c722b */ /* 0x000fd0000000000c */
[----:B------:R-:W-:Y:S02]  /*0fc0*/  DMUL R14, R12, R12 ;  /* 0x0000000c0c0e7228 */ /* 0x000fe40000000000 */
[----:B------:R-:W-:-:S06]  /*0fd0*/  DADD R6, R8, -R12 ;  /* 0x0000000008067229 */ /* 0x000fcc000000080c */
[----:B------:R-:W-:Y:S01]  /*0fe0*/  DFMA R20, R14, UR6, R22 ;  /* 0x000000060e147c2b */ /* 0x000fe20008000016 */
[----:B------:R-:W-:Y:S01]  /*0ff0*/  UMOV UR6, 0x9f02676f ;  /* 0x9f02676f00067882 */ /* 0x000fe20000000000 */
[----:B------:R-:W-:Y:S01]  /*1000*/  UMOV UR7, 0x3ef3b266 ;  /* 0x3ef3b26600077882 */ /* 0x000fe20000000000 */
[----:B------:R-:W-:Y:S02]  /*1010*/  DADD R22, R6, R6 ;  /* 0x0000000006167229 */ /* 0x000fe40000000006 */
[----:B------:R-:W-:Y:S01]  /*1020*/  DADD R6, R24, -UR8 ;  /* 0x8000000818067e29 */ /* 0x000fe20008000000 */
[----:B------:R-:W-:Y:S01]  /*1030*/  UMOV UR8, 0xfefa39ef ;  /* 0xfefa39ef00087882 */ /* 0x000fe20000000000 */
[----:B------:R-:W-:Y:S01]  /*1040*/  UMOV UR9, 0x3fe62e42 ;  /* 0x3fe62e4200097882 */ /* 0x000fe20000000000 */
[----:B------:R-:W-:Y:S01]  /*1050*/  DFMA R20, R14, R20, UR6 ;  /* 0x000000060e147e2b */ /* 0x000fe20008000014 */
[----:B------:R-:W-:Y:S01]  /*1060*/  UMOV UR6, 0xa9ab0956 ;  /* 0xa9ab095600067882 */ /* 0x000fe20000000000 */
[----:B------:R-:W-:Y:S01]  /*1070*/  UMOV UR7, 0x3f1745cb ;  /* 0x3f1745cb00077882 */ /* 0x000fe20000000000 */
[----:B------:R-:W-:-:S02]  /*1080*/  DFMA R24, R8, -R12, R22 ;  /* 0x8000000c0818722b */ /* 0x000fc40000000016 */
[----:B------:R-:W-:-:S03]  /*1090*/  DFMA R8, R6, UR8, R12 ;  /* 0x0000000806087c2b */ /* 0x000fc6000800000c */
[----:B------:R-:W-:Y:S01]  /*10a0*/  DFMA R20, R14, R20, UR6 ;  /* 0x000000060e147e2b */ /* 0x000fe20008000014 */
[----:B------:R-:W-:Y:S01]  /*10b0*/  UMOV UR6, 0x2d1b5154 ;  /* 0x2d1b515400067882 */ /* 0x000fe20000000000 */
[----:B------:R-:W-:Y:S01]  /*10c0*/  UMOV UR7, 0x3f3c71c7 ;  /* 0x3f3c71c700077882 */ /* 0x000fe20000000000 */
[----:B------:R-:W-:-:S05]  /*10d0*/  DMUL R24, R10, R24 ;  /* 0x000000180a187228 */ /* 0x000fca0000000000 */
[----:B------:R-:W-:Y:S01]  /*10e0*/  DFMA R20, R14, R20, UR6 ;  /* 0x000000060e147e2b */ /* 0x000fe20008000014 */
[----:B------:R-:W-:Y:S01]  /*10f0*/  UMOV UR6, 0x923be72d ;  /* 0x923be72d00067882 */ /* 0x000fe20000000000 */
[----:B------:R-:W-:-:S06]  /*1100*/  UMOV UR7, 0x3f624924 ;  /* 0x3f62492400077882 */ /* 0x000fcc0000000000 */
        /* <DEDUP_REMOVED lines=8> */
[----:B------:R-:W-:Y:S02]  /*1190*/  UMOV UR7, 0x3fe62e42 ;  /* 0x3fe62e4200077882 */ /* 0x000fe40000000000 */
[----:B------:R-:W-:Y:S01]  /*11a0*/  DFMA R20, R6, -UR6, R8 ;  /* 0x8000000606147c2b */ /* 0x000fe20008000008 */
[----:B------:R-:W-:Y:S01]  /*11b0*/  UMOV UR6, 0x3b39803f ;  /* 0x3b39803f00067882 */ /* 0x000fe20000000000 */
[----:B------:R-:W-:Y:S02]  /*11c0*/  UMOV UR7, 0x3c7abc9e ;  /* 0x3c7abc9e00077882 */ /* 0x000fe40000000000 */
[----:B------:R-:W-:-:S04]  /*11d0*/  DMUL R22, R14, R22 ;  /* 0x000000160e167228 */ /* 0x000fc80000000000 */
[----:B------:R-:W-:-:S04]  /*11e0*/  DADD R20, -R12, R20 ;  /* 0x000000000c147229 */ /* 0x000fc80000000114 */
[----:B------:R-:W-:-:S08]  /*11f0*/  DFMA R22, R12, R22, R24 ;  /* 0x000000160c16722b */ /* 0x000fd00000000018 */
[----:B------:R-:W-:-:S08]  /*1200*/  DADD R20, R22, -R20 ;  /* 0x0000000016147229 */ /* 0x000fd00000000814 */
[----:B------:R-:W-:-:S08]  /*1210*/  DFMA R20, R6, UR6, R20 ;  /* 0x0000000606147c2b */ /* 0x000fd00008000014 */
[----:B------:R-:W-:Y:S01]  /*1220*/  DADD R8, R8, R20 ;  /* 0x0000000008087229 */ /* 0x000fe20000000014 */
[----:B------:R-:W-:Y:S10]  /*1230*/  BRA `(.L_x_18) ;  /* 0x0000000000187947 */ /* 0x000ff40003800000 */
.L_x_17:
[----:B------:R-:W-:Y:S01]  /*1240*/  MOV R6, 0x0 ;  /* 0x0000000000067802 */ /* 0x000fe20000000f00 */
[----:B------:R-:W-:Y:S01]  /*1250*/  IMAD.MOV.U32 R7, RZ, RZ, 0x7ff00000 ;  /* 0x7ff00000ff077424 */ /* 0x000fe200078e00ff */
[----:B------:R-:W-:-:S05]  /*1260*/  LOP3.LUT P0, RZ, R9, 0x7fffffff, RZ, 0xc0, !PT ;  /* 0x7fffffff09ff7812 */ /* 0x000fca000780c0ff */
[----:B------:R-:W-:-:S10]  /*1270*/  DFMA R6, R8, R6, +INF ;  /* 0x7ff000000806742b */ /* 0x000fd40000000006 */
[----:B------:R-:W-:Y:S02]  /*1280*/  FSEL R8, R6, RZ, P0 ;  /* 0x000000ff06087208 */ /* 0x000fe40000000000 */
[----:B------:R-:W-:-:S07]  /*1290*/  FSEL R9, R7, -QNAN , P0 ;  /* 0xfff0000007097808 */ /* 0x000fce0000000000 */
.L_x_18:
[----:B------:R-:W-:Y:S05]  /*12a0*/  BSYNC.RECONVERGENT B1 ;  /* 0x0000000000017941 */ /* 0x000fea0003800200 */
.L_x_16:
[----:B------:R-:W-:Y:S01]  /*12b0*/  DMUL R22, RZ, R4 ;  /* 0x00000004ff167228 */ /* 0x000fe20000000000 */
[----:B------:R-:W-:Y:S01]  /*12c0*/  IMAD.SHL.U32 R6, R5, 0x2, RZ ;  /* 0x0000000205067824 */ /* 0x000fe200078e00ff */
[----:B------:R-:W-:Y:S01]  /*12d0*/  UMOV UR6, 0x33145c07 ;  /* 0x33145c0700067882 */ /* 0x000fe20000000000 */
[----:B------:R-:W-:Y:S01]  /*12e0*/  UMOV UR7, 0x3ca1a626 ;  /* 0x3ca1a62600077882 */ /* 0x000fe20000000000 */
[----:B------:R-:W-:Y:S01]  /*12f0*/  IMAD.MOV.U32 R7, RZ, RZ, 0x3e5ae5f1 ;  /* 0x3e5ae5f1ff077424 */ /* 0x000fe200078e00ff */
[----:B------:R-:W-:Y:S01]  /*1300*/  UMOV UR8, 0xf9785eba ;  /* 0xf9785eba00087882 */ /* 0x000fe20000000000 */
[----:B------:R-:W-:Y:S01]  /*1310*/  ISETP.GT.U32.AND P0, PT, R6, -0x79800000, PT ;  /* 0x868000000600780c */ /* 0x000fe20003f04070 */
[----:B------:R-:W-:Y:S01]  /*1320*/  IMAD.MOV.U32 R6, RZ, RZ, 0x2cb0d246 ;  /* 0x2cb0d246ff067424 */ /* 0x000fe200078e00ff */
[----:B------:R-:W-:Y:S01]  /*1330*/  UMOV UR9, 0x3de5db65 ;  /* 0x3de5db6500097882 */ /* 0x000fe20000000000 */
[----:B------:R-:W-:Y:S01]  /*1340*/  DMUL R8, R8, -2 ;  /* 0xc000000008087828 */ /* 0x000fe20000000000 */
[----:B------:R-:W-:Y:S01]  /*1350*/  FSEL R11, R23, R5, P0 ;  /* 0x00000005170b7208 */ /* 0x000fe20000000000 */
[----:B------:R-:W-:Y:S01]  /*1360*/  BSSY.RECONVERGENT B1, `(.L_x_19) ;  /* 0x000004f000017945 */ /* 0x000fe20003800200 */
[----:B------:R-:W-:-:S02]  /*1370*/  FSEL R22, R22, R4, P0 ;  /* 0x0000000416167208 */ /* 0x000fc40000000000 */
[----:B------:R-:W-:-:S03]  /*1380*/  IADD3 R23, PT, PT, R11, 0x100000, RZ ;  /* 0x001000000b177810 */ /* 0x000fc60007ffe0ff */
[----:B------:R-:W-:Y:S01]  /*1390*/  IMAD.MOV.U32 R10, RZ, RZ, R22 ;  /* 0x000000ffff0a7224 */ /* 0x000fe200078e0016 */
[----:B------:R-:W2:Y:S08]  /*13a0*/  FRND.F64 R4, R22 ;  /* 0x0000001600047313 */ /* 0x000eb00000301800 */
[----:B------:R-:W3:Y:S01]  /*13b0*/  F2I.S64.F64 R22, R22 ;  /* 0x0000001600167311 */ /* 0x000ee20000301900 */
[----:B--2---:R-:W-:-:S08]  /*13c0*/  DFMA R4, R4, -0.5, R10 ;  /* 0xbfe000000404782b */ /* 0x004fd0000000000a */
[C---:B------:R-:W-:Y:S01]  /*13d0*/  DMUL R20, R4.reuse, UR6 ;  /* 0x0000000604147c28 */ /* 0x040fe20008000000 */
[----:B------:R-:W-:Y:S01]  /*13e0*/  UMOV UR6, 0x54442d18 ;  /* 0x54442d1800067882 */ /* 0x000fe20000000000 */
[----:B------:R-:W-:Y:S01]  /*13f0*/  UMOV UR7, 0x400921fb ;  /* 0x400921fb00077882 */ /* 0x000fe20000000000 */
[C---:B---3--:R-:W-:Y:S02]  /*1400*/  LOP3.LUT R18, R22.reuse, 0x1, RZ, 0xc0, !PT ;  /* 0x0000000116127812 */ /* 0x048fe400078ec0ff */
[----:B------:R-:W-:Y:S02]  /*1410*/  LOP3.LUT P1, RZ, R22, 0x2, RZ, 0xc0, !PT ;  /* 0x0000000216ff7812 */ /* 0x000fe4000782c0ff */
[----:B------:R-:W-:Y:S01]  /*1420*/  ISETP.NE.U32.AND P0, PT, R18, 0x1, PT ;  /* 0x000000011200780c */ /* 0x000fe20003f05070 */
[----:B------:R-:W-:Y:S01]  /*1430*/  DFMA R20, R4, UR6, R20 ;  /* 0x0000000604147c2b */ /* 0x000fe20008000014 */
[----:B------:R-:W-:Y:S01]  /*1440*/  UMOV UR6, 0x20fd8164 ;  /* 0x20fd816400067882 */ /* 0x000fe20000000000 */
[----:B------:R-:W-:Y:S01]  /*1450*/  IMAD.MOV.U32 R4, RZ, RZ, -0x3e107ad8 ;  /* 0xc1ef8528ff047424 */ /* 0x000fe200078e00ff */
[----:B------:R-:W-:Y:S01]  /*1460*/  MOV R5, 0x3e21eea7 ;  /* 0x3e21eea700057802 */ /* 0x000fe20000000f00 */
[----:B------:R-:W-:Y:S01]  /*1470*/  UMOV UR7, 0x3da8ff83 ;  /* 0x3da8ff8300077882 */ /* 0x000fe20000000000 */
[----:B------:R-:W-:-:S03]  /*1480*/  ISETP.NE.U32.AND.EX P0, PT, RZ, RZ, PT, P0 ;  /* 0x000000ffff00720c */ /* 0x000fc60003f05100 */
[----:B------:R-:W-:-:S08]  /*1490*/  DMUL R12, R20, R20 ;  /* 0x00000014140c7228 */ /* 0x000fd00000000000 */
[C---:B------:R-:W-:Y:S01]  /*14a0*/  DFMA R4, R12.reuse, -UR6, R4 ;  /* 0x800000060c047c2b */ /* 0x040fe20008000004 */
[----:B------:R-:W-:Y:S01]  /*14b0*/  UMOV UR6, 0x8e06e6d9 ;  /* 0x8e06e6d900067882 */ /* 0x000fe20000000000 */
[----:B------:R-:W-:Y:S01]  /*14c0*/  UMOV UR7, 0x3e927e4f ;  /* 0x3e927e4f00077882 */ /* 0x000fe20000000000 */
[----:B------:R-:W-:Y:S01]  /*14d0*/  DFMA R6, R12, UR8, -R6 ;  /* 0x000000080c067c2b */ /* 0x000fe20008000806 */
[----:B------:R-:W-:Y:S01]  /*14e0*/  UMOV UR8, 0x69ace392 ;  /* 0x69ace39200087882 */ /* 0x000fe20000000000 */
[----:B------:R-:W-:-:S03]  /*14f0*/  UMOV UR9, 0x3ec71de3 ;  /* 0x3ec71de300097882 */ /* 0x000fc60000000000 */
[C---:B------:R-:W-:Y:S01]  /*1500*/  DFMA R4, R12.reuse, R4, -UR6 ;  /* 0x800000060c047e2b */ /* 0x040fe20008000004 */
[----:B------:R-:W-:Y:S01]  /*1510*/  UMOV UR6, 0x19ddbce9 ;  /* 0x19ddbce900067882 */ /* 0x000fe20000000000 */
[----:B------:R-:W-:Y:S01]  /*1520*/  UMOV UR7, 0x3efa01a0 ;  /* 0x3efa01a000077882 */ /* 0x000fe20000000000 */
[----:B------:R-:W-:Y:S01]  /*1530*/  DFMA R6, R12, R6, UR8 ;  /* 0x000000080c067e2b */ /* 0x000fe20008000006 */
[----:B------:R-:W-:Y:S01]  /*1540*/  UMOV UR8, 0x19db62a1 ;  /* 0x19db62a100087882 */ /* 0x000fe20000000000 */
[----:B------:R-:W-:-:S03]  /*1550*/  UMOV UR9, 0x3f2a01a0 ;  /* 0x3f2a01a000097882 */ /* 0x000fc60000000000 */
[C---:B------:R-:W-:Y:S01]  /*1560*/  DFMA R4, R12.reuse, R4, UR6 ;  /* 0x000000060c047e2b */ /* 0x040fe20008000004 */
[----:B------:R-:W-:Y:S01]  /*1570*/  UMOV UR6, 0x16c15d47 ;  /* 0x16c15d4700067882 */ /* 0x000fe20000000000 */
[----:B------:R-:W-:Y:S01]  /*1580*/  UMOV UR7, 0x3f56c16c ;  /* 0x3f56c16c00077882 */ /* 0x000fe20000000000 */
[C---:B------:R-:W-:Y:S01]  /*1590*/  DFMA R14, R12.reuse, R6, -UR8 ;  /* 0x800000080c0e7e2b */ /* 0x040fe20008000006 */
[----:B------:R-:W-:Y:S01]  /*15a0*/  UMOV UR8, 0x11110818 ;  /* 0x1111081800087882 */ /* 0x000fe20000000000 */
[----:B------:R-:W2:Y:S01]  /*15b0*/  MUFU.RSQ64H R7, R9 ;  /* 0x0000000900077308 */ /* 0x000ea20000001c00 */
[----:B------:R-:W-:Y:S01]  /*15c0*/  UMOV UR9, 0x3f811111 ;  /* 0x3f81111100097882 */ /* 0x000fe20000000000 */
[----:B------:R-:W-:Y:S01]  /*15d0*/  IADD3 R6, PT, PT, R9, -0x3500000, RZ ;  /* 0xfcb0000009067810 */ /* 0x000fe20007ffe0ff */
[C---:B------:R-:W-:Y:S01]  /*15e0*/  DFMA R4, R12.reuse, R4, -UR6 ;  /* 0x800000060c047e2b */ /* 0x040fe20008000004 */
[----:B------:R-:W-:Y:S01]  /*15f0*/  UMOV UR6, 0x55555551 ;  /* 0x5555555100067882 */ /* 0x000fe20000000000 */
[----:B------:R-:W-:Y:S01]  /*1600*/  UMOV UR7, 0x3fa55555 ;  /* 0x3fa5555500077882 */ /* 0x000fe20000000000 */
[----:B------:R-:W-:-:S05]  /*1610*/  DFMA R14, R12, R14, UR8 ;  /* 0x000000080c0e7e2b */ /* 0x000fca000800000e */
[C---:B------:R-:W-:Y:S01]  /*1620*/  DFMA R4, R12.reuse, R4, UR6 ;  /* 0x000000060c047e2b */ /* 0x040fe20008000004 */
[----:B------:R-:W-:Y:S01]  /*1630*/  UMOV UR6, 0x55555554 ;  /* 0x5555555400067882 */ /* 0x000fe20000000000 */
[----:B------:R-:W-:Y:S02]  /*1640*/  UMOV UR7, 0x3fc55555 ;  /* 0x3fc5555500077882 */ /* 0x000fe40000000000 */
[----:B------:R-:W-:-:S04]  /*1650*/  DFMA R14, R12, R14, -UR6 ;  /* 0x800000060c0e7e2b */ /* 0x000fc8000800000e */
[----:B------:R-:W-:Y:S02]  /*1660*/  DFMA R24, R12, R4, -0.5 ;  /* 0xbfe000000c18742b */ /* 0x000fe40000000004 */
[----:B--2---:R-:W-:Y:S02]  /*1670*/  DMUL R4, R6, R6 ;  /* 0x0000000606047228 */ /* 0x004fe40000000000 */
[----:B------:R-:W-:-:S04]  /*1680*/  DFMA R14, R12, R14, RZ ;  /* 0x0000000e0c0e722b */ /* 0x000fc800000000ff */
[----:B------:R-:W-:Y:S02]  /*1690*/  DFMA R12, R12, R24, 1 ;  /* 0x3ff000000c0c742b */ /* 0x000fe40000000018 */
[----:B------:R-:W-:Y:S01]  /*16a0*/  DFMA R24, R8, -R4, 1 ;  /* 0x3ff000000818742b */ /* 0x000fe20000000804 */
[----:B------:R-:W-:Y:S01]  /*16b0*/  IMAD.MOV.U32 R4, RZ, RZ, 0x0 ;  /* 0x00000000ff047424 */ /* 0x000fe200078e00ff */
[----:B------:R-:W-:Y:S01]  /*16c0*/  DFMA R20, R20, R14, R20 ;  /* 0x0000000e1414722b */ /* 0x000fe20000000014 */
[----:B------:R-:W-:-:S06]  /*16d0*/  IMAD.MOV.U32 R5, RZ, RZ, 0x3fd80000 ;  /* 0x3fd80000ff057424 */ /* 0x000fcc00078e00ff */
[----:B------:R-:W-:Y:S02]  /*16e0*/  DFMA R4, R24, R4, 0.5 ;  /* 0x3fe000001804742b */ /* 0x000fe40000000004 */
[----:B------:R-:W-:Y:S01]  /*16f0*/  DMUL R24, R6, R24 ;  /* 0x0000001806187228 */ /* 0x000fe20000000000 */
[----:B------:R-:W-:Y:S02]  /*1700*/  LOP3.LUT R29, R21, 0x80000000, RZ, 0x3c, !PT ;  /* 0x80000000151d7812 */ /* 0x000fe400078e3cff */
[----:B------:R-:W-:Y:S02]  /*1710*/  FSEL R22, R12, R20, !P0 ;  /* 0x000000140c167208 */ /* 0x000fe40004000000 */
[----:B------:R-:W-:Y:S02]  /*1720*/  FSEL R23, R13, R21, !P0 ;  /* 0x000000150d177208 */ /* 0x000fe40004000000 */
[----:B------:R-:W-:Y:S01]  /*1730*/  FSEL R20, R20, R12, !P0 ;  /* 0x0000000c14147208 */ /* 0x000fe20004000000 */
[----:B------:R-:W-:Y:S01]  /*1740*/  DFMA R4, R4, R24, R6 ;  /* 0x000000180404722b */ /* 0x000fe20000000006 */
[----:B------:R-:W-:-:S02]  /*1750*/  FSEL R21, R29, R13, !P0 ;  /* 0x0000000d1d157208 */ /* 0x000fc40004000000 */
[----:B------:R-:W-:Y:S02]  /*1760*/  ISETP.GE.U32.AND P0, PT, R6, 0x7ca00000, PT ;  /* 0x7ca000000600780c */ /* 0x000fe40003f06070 */
[----:B------:R-:W-:Y:S02]  /*1770*/  @P1 LOP3.LUT R29, R23, 0x80000000, RZ, 0x3c, !PT ;  /* 0x80000000171d1812 */ /* 0x000fe400078e3cff */
[----:B------:R-:W-:Y:S01]  /*1780*/  @P1 LOP3.LUT R18, R21, 0x80000000, RZ, 0x3c, !PT ;  /* 0x8000000015121812 */ /* 0x000fe200078e3cff */
[----:B------:R-:W-:Y:S02]  /*1790*/  DMUL R14, R8, R4 ;  /* 0x00000004080e7228 */ /* 0x000fe40000000000 */
[----:B------:R-:W-:Y:S01]  /*17a0*/  IADD3 R27, PT, PT, R5, -0x100000, RZ ;  /* 0xfff00000051b7810 */ /* 0x000fe20007ffe0ff */
[----:B------:R-:W-:Y:S01]  /*17b0*/  IMAD.MOV.U32 R26, RZ, RZ, R4 ;  /* 0x000000ffff1a7224 */ /* 0x000fe200078e0004 */
[----:B------:R-:W-:Y:S01]  /*17c0*/  @P1 MOV R21, R18 ;  /* 0x0000001200151202 */ /* 0x000fe20000000f00 */
[----:B------:R-:W-:-:S03]  /*17d0*/  @P1 IMAD.MOV.U32 R23, RZ, RZ, R29 ;  /* 0x000000ffff171224 */ /* 0x000fc600078e001d */
[----:B------:R-:W-:-:S08]  /*17e0*/  DFMA R24, R14, -R14, R8 ;  /* 0x8000000e0e18722b */ /* 0x000fd00000000008 */
[----:B------:R-:W-:Y:S01]  /*17f0*/  DFMA R12, R24, R26, R14 ;  /* 0x0000001a180c722b */ /* 0x000fe2000000000e */
[----:B------:R-:W-:Y:S10]  /*1800*/  @!P0 BRA `(.L_x_20) ;  /* 0x0000000000108947 */ /* 0x000ff40003800000 */
[----:B------:R-:W-:-:S07]  /*1810*/  MOV R12, 0x1830 ;  /* 0x00001830000c7802 */ /* 0x000fce0000000f00 */
[----:B01----:R-:W-:Y:S05]  /*1820*/  CALL.REL.NOINC `($__internal_0_$__cuda_sm20_dsqrt_rn_f64_mediumpath_v1) ;  /* 0x0000000000687944 */ /* 0x003fea0003c00000 */
[----:B------:R-:W-:Y:S02]  /*1830*/  IMAD.MOV.U32 R12, RZ, RZ, R6 ;  /* 0x000000ffff0c7224 */ /* 0x000fe400078e0006 */
[----:B------:R-:W-:-:S07]  /*1840*/  IMAD.MOV.U32 R13, RZ, RZ, R7 ;  /* 0x000000ffff0d7224 */ /* 0x000fce00078e0007 */
.L_x_20:
[----:B------:R-:W-:Y:S05]  /*1850*/  BSYNC.RECONVERGENT B1 ;  /* 0x0000000000017941 */ /* 0x000fea0003800200 */
.L_x_19:
[----:B------:R-:W-:Y:S01]  /*1860*/  DADD R20, RZ, R20 ;  /* 0x00000000ff147229 */ /* 0x000fe20000000014 */
[----:B------:R-:W2:Y:S01]  /*1870*/  FRND.F64.TRUNC R4, R10 ;  /* 0x0000000a00047313 */ /* 0x000ea2000030d800 */
[----:B------:R-:W-:Y:S01]  /*1880*/  MOV R9, 0x1 ;  /* 0x0000000100097802 */ /* 0x000fe20000000f00 */
[----:B------:R-:W-:-:S04]  /*1890*/  DMUL R6, RZ, R10 ;  /* 0x0000000aff067228 */ /* 0x000fc80000000000 */
[----:B------:R3:W-:Y:S01]  /*18a0*/  STG.E desc[UR4][R2.64+0x30], R9 ;  /* 0x0000300902007986 */ /* 0x0007e2000c101904 */
[----:B------:R-:W-:-:S07]  /*18b0*/  DMUL R20, R20, R12 ;  /* 0x0000000c14147228 */ /* 0x000fce0000000000 */
[----:B------:R3:W-:Y:S01]  /*18c0*/  STG.E.64 desc[UR4][R2.64+0x38], R20 ;  /* 0x0000381402007986 */ /* 0x0007e2000c101b04 */
[----:B--2---:R-:W-:-:S06]  /*18d0*/  DSETP.NEU.AND P0, PT, R10, R4, PT ;  /* 0x000000040a00722a */ /* 0x004fcc0003f0d000 */
[----:B------:R-:W-:Y:S02]  /*18e0*/  FSEL R4, R6, R22, !P0 ;  /* 0x0000001606047208 */ /* 0x000fe40004000000 */
[----:B------:R-:W-:-:S06]  /*18f0*/  FSEL R5, R7, R23, !P0 ;  /* 0x0000001707057208 */ /* 0x000fcc0004000000 */
[----:B------:R-:W-:Y:S01]  /*1900*/  DMUL R12, R12, R4 ;  /* 0x000000040c0c7228 */ /* 0x000fe20000000000 */
[----:B---3--:R-:W-:Y:S10]  /*1910*/  BRA `(.L_x_21) ;  /* 0x0000000000087947 */ /* 0x008ff40003800000 */
.L_x_9:
[----:B------:R2:W5:Y:S04]  /*1920*/  LDG.E.64 R12, desc[UR4][R2.64+0x38] ;  /* 0x00003804020c7981 */ /* 0x000568000c1e1b00 */
[----:B------:R2:W-:Y:S02]  /*1930*/  STG.E desc[UR4][R2.64+0x30], RZ ;  /* 0x000030ff02007986 */ /* 0x0005e4000c101904 */
.L_x_21:
[----:B---3--:R-:W-:Y:S05]  /*1940*/  BSYNC.RECONVERGENT B0 ;  /* 0x0000000000007941 */ /* 0x008fea0003800200 */
.L_x_8:
[----:B-1----:R-:W-:Y:S01]  /*1950*/  IMAD.WIDE R4, R19, 0x10, R16 ;  /* 0x0000001013047825 */ /* 0x002fe200078e0210 */
[----:B------:R-:W-:-:S03]  /*1960*/  IADD3 R19, PT, PT, R0, R19, RZ ;  /* 0x0000001300137210 */ /* 0x000fc60007ffe0ff */
[----:B-----5:R-:W-:Y:S01]  /*1970*/  IMAD.MOV.U32 R14, RZ, RZ, R12 ;  /* 0x000000ffff0e7224 */ /* 0x020fe200078e000c */
[----:B------:R-:W-:Y:S01]  /*1980*/  ISETP.GE.AND P0, PT, R19, UR10, PT ;  /* 0x0000000a13007c0c */ /* 0x000fe2000bf06270 */
[----:B------:R-:W-:-:S05]  /*1990*/  IMAD.MOV.U32 R15, RZ, RZ, R13 ;  /* 0x000000ffff0f7224 */ /* 0x000fca00078e000d */
[----:B------:R4:W-:Y:S07]  /*19a0*/  STG.E.128 desc[UR4][R4.64], R12 ;  /* 0x0000000c04007986 */ /* 0x0009ee000c101d04 */
[----:B------:R-:W-:Y:S05]  /*19b0*/  @!P0 BRA `(.L_x_22) ;  /* 0xffffffe800e08947 */ /* 0x000fea000383ffff */
[----:B------:R-:W-:Y:S05]  /*19c0*/  EXIT ;  /* 0x000000000000794d */ /* 0x000fea0003800000 */
        .weak           $__internal_0_$__cuda_sm20_dsqrt_rn_f64_mediumpath_v1
        .type           $__internal_0_$__cuda_sm20_dsqrt_rn_f64_mediumpath_v1,@function
        .size           $__internal_0_$__cuda_sm20_dsqrt_rn_f64_mediumpath_v1,(.L_x_114 - $__internal_0_$__cuda_sm20_dsqrt_rn_f64_mediumpath_v1)
$__internal_0_$__cuda_sm20_dsqrt_rn_f64_mediumpath_v1:
[----:B------:R-:W-:Y:S01]  /*19d0*/  ISETP.GE.U32.AND P0, PT, R6, -0x3400000, PT ;  /* 0xfcc000000600780c */ /* 0x000fe20003f06070 */
[----:B------:R-:W-:Y:S01]  /*19e0*/  BSSY.RECONVERGENT B2, `(.L_x_23) ;  /* 0x0000026000027945 */ /* 0x000fe20003800200 */
[----:B------:R-:W-:Y:S01]  /*19f0*/  IMAD.MOV.U32 R26, RZ, RZ, R4 ;  /* 0x000000ffff1a7224 */ /* 0x000fe200078e0004 */
[----:B------:R-:W-:Y:S01]  /*1a00*/  MOV R5, R9 ;  /* 0x0000000900057202 */ /* 0x000fe20000000f00 */
[----:B------:R-:W-:-:S09]  /*1a10*/  IMAD.MOV.U32 R4, RZ, RZ, R8 ;  /* 0x000000ffff047224 */ /* 0x000fd200078e0008 */
[----:B------:R-:W-:Y:S05]  /*1a20*/  @!P0 BRA `(.L_x_24) ;  /* 0x0000000000208947 */ /* 0x000fea0003800000 */
[----:B------:R-:W-:-:S10]  /*1a30*/  DFMA.RM R26, R24, R26, R14 ;  /* 0x0000001a181a722b */ /* 0x000fd4000000400e */
[----:B------:R-:W-:-:S05]  /*1a40*/  IADD3 R6, P0, PT, R26, 0x1, RZ ;  /* 0x000000011a067810 */ /* 0x000fca0007f1e0ff */
[----:B------:R-:W-:-:S06]  /*1a50*/  IMAD.X R7, RZ, RZ, R27, P0 ;  /* 0x000000ffff077224 */ /* 0x000fcc00000e061b */
[----:B------:R-:W-:-:S08]  /*1a60*/  DFMA.RP R4, -R26, R6, R4 ;  /* 0x000000061a04722b */ /* 0x000fd00000008104 */
[----:B------:R-:W-:-:S06]  /*1a70*/  DSETP.GT.AND P0, PT, R4, RZ, PT ;  /* 0x000000ff0400722a */ /* 0x000fcc0003f04000 */
[----:B------:R-:W-:Y:S02]  /*1a80*/  FSEL R6, R6, R26, P0 ;  /* 0x0000001a06067208 */ /* 0x000fe40000000000 */
[----:B------:R-:W-:Y:S01]  /*1a90*/  FSEL R7, R7, R27, P0 ;  /* 0x0000001b07077208 */ /* 0x000fe20000000000 */
[----:B------:R-:W-:Y:S06]  /*1aa0*/  BRA `(.L_x_25) ;  /* 0x0000000000647947 */ /* 0x000fec0003800000 */
.L_x_24:
[----:B------:R-:W-:-:S14]  /*1ab0*/  DSETP.NE.AND P0, PT, R4, RZ, PT ;  /* 0x000000ff0400722a */ /* 0x000fdc0003f05000 */
[----:B------:R-:W-:Y:S05]  /*1ac0*/  @!P0 BRA `(.L_x_26) ;  /* 0x0000000000588947 */ /* 0x000fea0003800000 */
[----:B------:R-:W-:-:S13]  /*1ad0*/  ISETP.GE.AND P0, PT, R5, RZ, PT ;  /* 0x000000ff0500720c */ /* 0x000fda0003f06270 */
[----:B------:R-:W-:Y:S01]  /*1ae0*/  @!P0 IMAD.MOV.U32 R6, RZ, RZ, 0x0 ;  /* 0x00000000ff068424 */ /* 0x000fe200078e00ff */
[----:B------:R-:W-:Y:S01]  /*1af0*/  @!P0 MOV R7, 0xfff80000 ;  /* 0xfff8000000078802 */ /* 0x000fe20000000f00 */
[----:B------:R-:W-:Y:S06]  /*1b00*/  @!P0 BRA `(.L_x_25) ;  /* 0x00000000004c8947 */ /* 0x000fec0003800000 */
[----:B------:R-:W-:-:S13]  /*1b10*/  ISETP.GT.AND P0, PT, R5, 0x7fefffff, PT ;  /* 0x7fefffff0500780c */ /* 0x000fda0003f04270 */
[----:B------:R-:W-:Y:S05]  /*1b20*/  @P0 BRA `(.L_x_26) ;  /* 0x0000000000400947 */ /* 0x000fea0003800000 */
[----:B------:R-:W-:Y:S01]  /*1b30*/  DMUL R4, R4, 8.11296384146066816958e+31 ;  /* 0x4690000004047828 */ /* 0x000fe20000000000 */
[----:B------:R-:W-:Y:S01]  /*1b40*/  IMAD.MOV.U32 R6, RZ, RZ, RZ ;  /* 0x000000ffff067224 */ /* 0x000fe200078e00ff */
[----:B------:R-:W-:Y:S01]  /*1b50*/  MOV R15, 0x3fd80000 ;  /* 0x3fd80000000f7802 */ /* 0x000fe20000000f00 */
[----:B------:R-:W-:-:S03]  /*1b60*/  IMAD.MOV.U32 R14, RZ, RZ, 0x0 ;  /* 0x00000000ff0e7424 */ /* 0x000fc600078e00ff */
[----:B------:R-:W0:Y:S02]  /*1b70*/  MUFU.RSQ64H R7, R5 ;  /* 0x0000000500077308 */ /* 0x000e240000001c00 */
[----:B0-----:R-:W-:-:S08]  /*1b80*/  DMUL R8, R6, R6 ;  /* 0x0000000606087228 */ /* 0x001fd00000000000 */
[----:B------:R-:W-:-:S08]  /*1b90*/  DFMA R8, R4, -R8, 1 ;  /* 0x3ff000000408742b */ /* 0x000fd00000000808 */
[----:B------:R-:W-:Y:S02]  /*1ba0*/  DFMA R14, R8, R14, 0.5 ;  /* 0x3fe00000080e742b */ /* 0x000fe4000000000e */
[----:B------:R-:W-:-:S08]  /*1bb0*/  DMUL R8, R6, R8 ;  /* 0x0000000806087228 */ /* 0x000fd00000000000 */
[----:B------:R-:W-:-:S08]  /*1bc0*/  DFMA R8, R14, R8, R6 ;  /* 0x000000080e08722b */ /* 0x000fd00000000006 */
[----:B------:R-:W-:Y:S02]  /*1bd0*/  DMUL R6, R4, R8 ;  /* 0x0000000804067228 */ /* 0x000fe40000000000 */
[----:B------:R-:W-:-:S06]  /*1be0*/  VIADD R9, R9, 0xfff00000 ;  /* 0xfff0000009097836 */ /* 0x000fcc0000000000 */
[----:B------:R-:W-:-:S08]  /*1bf0*/  DFMA R14, R6, -R6, R4 ;  /* 0x80000006060e722b */ /* 0x000fd00000000004 */
[----:B------:R-:W-:-:S10]  /*1c00*/  DFMA R6, R8, R14, R6 ;  /* 0x0000000e0806722b */ /* 0x000fd40000000006 */
[----:B------:R-:W-:Y:S01]  /*1c10*/  VIADD R7, R7, 0xfcb00000 ;  /* 0xfcb0000007077836 */ /* 0x000fe20000000000 */
[----:B------:R-:W-:Y:S06]  /*1c20*/  BRA `(.L_x_25) ;  /* 0x0000000000047947 */ /* 0x000fec0003800000 */
.L_x_26:
[----:B------:R-:W-:-:S11]  /*1c30*/  DADD R6, R4, R4 ;  /* 0x0000000004067229 */ /* 0x000fd60000000004 */
.L_x_25:
[----:B------:R-:W-:Y:S05]  /*1c40*/  BSYNC.RECONVERGENT B2 ;  /* 0x0000000000027941 */ /* 0x000fea0003800200 */
.L_x_23:
[----:B------:R-:W-:-:S04]  /*1c50*/  MOV R13, 0x0 ;  /* 0x00000000000d7802 */ /* 0x000fc80000000f00 */
[----:B------:R-:W-:Y:S05]  /*1c60*/  RET.REL.NODEC R12 `(_Z15z_normal_kernelyP24curandStatePhilox4_32_10P7double2i) ;  /* 0xffffffe00ce47950 */ /* 0x000fea0003c3ffff */
.L_x_27:
        /* <DEDUP_REMOVED lines=9> */
.L_x_114:


//--------------------- .text._Z15c_normal_kernelyP24curandStatePhilox4_32_10P6float2i --------------------------
	.section	.text._Z15c_normal_kernelyP24curandStatePhilox4_32_10P6float2i,"ax",@progbits
	.align	128
        .global         _Z15c_normal_kernelyP24curandStatePhilox4_32_10P6float2i
        .type           _Z15c_normal_kernelyP24curandStatePhilox4_32_10P6float2i,@function
        .size           _Z15c_normal_kernelyP24curandStatePhilox4_32_10P6float2i,(.L_x_115 - _Z15c_normal_kernelyP24curandStatePhilox4_32_10P6float2i)
        .other          _Z15c_normal_kernelyP24curandStatePhilox4_32_10P6float2i,@"STO_CUDA_ENTRY STV_DEFAULT"
_Z15c_normal_kernelyP24curandStatePhilox4_32_10P6float2i:
.text._Z15c_normal_kernelyP24curandStatePhilox4_32_10P6float2i:
        /* <DEDUP_REMOVED lines=10> */
[----:B-1----:R-:W-:Y:S02]  /*00a0*/  ISETP.GE.AND P0, PT, R6, UR6, PT ;  /* 0x0000000606007c0c */ /* 0x002fe4000bf06270 */
[----:B--2---:R-:W-:Y:S01]  /*00b0*/  LOP3.LUT R2, R5, R12, RZ, 0x3c, !PT ;  /* 0x0000000c05027212 */ /* 0x004fe200078e3cff */
[----:B------:R-:W-:Y:S01]  /*00c0*/  VIADD R5, R12, 0x9e3779b9 ;  /* 0x9e3779b90c057836 */ /* 0x000fe20000000000 */
[----:B------:R-:W-:Y:S02]  /*00d0*/  LOP3.LUT R10, R7, R13, RZ, 0x3c, !PT ;  /* 0x0000000d070a7212 */ /* 0x000fe400078e3cff */
[----:B------:R-:W-:Y:S01]  /*00e0*/  IADD3 R9, PT, PT, R13, -0x4498517b, RZ ;  /* 0xbb67ae850d097810 */ /* 0x000fe20007ffe0ff */
[----:B------:R-:W-:-:S04]  /*00f0*/  IMAD.WIDE.U32 R2, R2, -0x2daee0ad, RZ ;  /* 0xd2511f5302027825 */ /* 0x000fc800078e00ff */
[----:B------:R-:W-:Y:S01]  /*0100*/  IMAD.WIDE.U32 R10, R10, -0x326172a9, RZ ;  /* 0xcd9e8d570a0a7825 */ /* 0x000fe200078e00ff */
[----:B------:R-:W-:Y:S02]  /*0110*/  LOP3.LUT R9, R9, R3, RZ, 0x3c, !PT ;  /* 0x0000000309097212 */ /* 0x000fe400078e3cff */
[----:B------:R-:W-:Y:S02]  /*0120*/  IADD3 R3, PT, PT, R12, 0x3c6ef372, RZ ;  /* 0x3c6ef3720c037810 */ /* 0x000fe40007ffe0ff */
[----:B------:R-:W-:Y:S01]  /*0130*/  LOP3.LUT R8, R5, R4, R11, 0x96, !PT ;  /* 0x0000000405087212 */ /* 0x000fe200078e960b */
[----:B------:R-:W-:-:S04]  /*0140*/  IMAD.WIDE.U32 R4, R9, -0x326172a9, RZ ;  /* 0xcd9e8d5709047825 */ /* 0x000fc800078e00ff */
[----:B------:R-:W-:Y:S01]  /*0150*/  IMAD.WIDE.U32 R8, R8, -0x2daee0ad, RZ ;  /* 0xd2511f5308087825 */ /* 0x000fe200078e00ff */
[----:B------:R-:W-:-:S03]  /*0160*/  LOP3.LUT R3, R5, R10, R3, 0x96, !PT ;  /* 0x0000000a05037212 */ /* 0x000fc600078e9603 */
[----:B------:R-:W-:Y:S02]  /*0170*/  VIADD R11, R13, 0x76cf5d0a ;  /* 0x76cf5d0a0d0b7836 */ /* 0x000fe40000000000 */
[----:B------:R-:W-:-:S03]  /*0180*/  VIADD R5, R12, 0xdaa66d2b ;  /* 0xdaa66d2b0c057836 */ /* 0x000fc60000000000 */
[----:B------:R-:W-:Y:S01]  /*0190*/  LOP3.LUT R11, R9, R2, R11, 0x96, !PT ;  /* 0x00000002090b7212 */ /* 0x000fe200078e960b */
[----:B------:R-:W-:Y:S01]  /*01a0*/  IMAD.WIDE.U32 R2, R3, -0x2daee0ad, RZ ;  /* 0xd2511f5303027825 */ /* 0x000fe200078e00ff */
[----:B------:R-:W-:-:S03]  /*01b0*/  IADD3 R9, PT, PT, R13, 0x32370b8f, RZ ;  /* 0x32370b8f0d097810 */ /* 0x000fc60007ffe0ff */
[----:B------:R-:W-:Y:S01]  /*01c0*/  IMAD.WIDE.U32 R10, R11, -0x326172a9, RZ ;  /* 0xcd9e8d570b0a7825 */ /* 0x000fe200078e00ff */
[----:B------:R-:W-:Y:S02]  /*01d0*/  LOP3.LUT R9, R3, R8, R9, 0x96, !PT ;  /* 0x0000000803097212 */ /* 0x000fe400078e9609 */
        /* <DEDUP_REMOVED lines=9> */
[----:B------:R-:W-:-:S03]  /*0270*/  IADD3 R9, PT, PT, R13, -0x56f99767, RZ ;  /* 0xa90668990d097810 */ /* 0x000fc60007ffe0ff */
[----:B------:R-:W-:Y:S01]  /*0280*/  IMAD.WIDE.U32 R10, R11, -0x326172a9, RZ ;  /* 0xcd9e8d570b0a7825 */ /* 0x000fe200078e00ff */
[----:B------:R-:W-:Y:S02]  /*0290*/  LOP3.LUT R9, R3, R8, R9, 0x96, !PT ;  /* 0x0000000803097212 */ /* 0x000fe400078e9609 */
[----:B------:R-:W-:Y:S02]  /*02a0*/  IADD3 R3, PT, PT, R12, -0x4ab325aa, RZ ;  /* 0xb54cda560c037810 */ /* 0x000fe40007ffe0ff */
        /* <DEDUP_REMOVED lines=10> */
[----:B------:R-:W-:Y:S02]  /*0350*/  LOP3.LUT R8, R11, R8, R5, 0x96, !PT ;  /* 0x000000080b087212 */ /* 0x000fe400078e9605 */
[----:B------:R-:W-:Y:S02]  /*0360*/  IADD3 R11, PT, PT, R12, -0xe443238, RZ ;  /* 0xf1bbcdc80c0b7810 */ /* 0x000fe40007ffe0ff */
[----:B------:R-:W-:Y:S01]  /*0370*/  LOP3.LUT R4, R15, R4, R3, 0x96, !PT ;  /* 0x000000040f047212 */ /* 0x000fe200078e9603 */
[----:B------:R-:W-:Y:S01]  /*0380*/  IMAD.WIDE.U32 R8, R8, -0x326172a9, RZ ;  /* 0xcd9e8d5708087825 */ /* 0x000fe200078e00ff */
[----:B------:R-:W1:Y:S03]  /*0390*/  LDC.64 R2, c[0x0][0x388] ;  /* 0x0000e200ff027b82 */ /* 0x000e660000000a00 */
[----:B------:R-:W-:Y:S01]  /*03a0*/  IMAD.WIDE.U32 R4, R4, -0x2daee0ad, RZ ;  /* 0xd2511f5304047825 */ /* 0x000fe200078e00ff */
[----:B------:R-:W-:-:S02]  /*03b0*/  LOP3.LUT R14, R9, R14, R11, 0x96, !PT ;  /* 0x0000000e090e7212 */ /* 0x000fc400078e960b */
[C---:B------:R-:W-:Y:S01]  /*03c0*/  IADD3 R9, PT, PT, R13.reuse, -0x695add53, RZ ;  /* 0x96a522ad0d097810 */ /* 0x040fe20007ffe0ff */
[----:B------:R-:W-:-:S05]  /*03d0*/  VIADD R15, R13, 0xdb3d7428 ;  /* 0xdb3d74280d0f7836 */ /* 0x000fca0000000000 */
[----:B------:R-:W-:Y:S01]  /*03e0*/  LOP3.LUT R16, R5, R10, R15, 0x96, !PT ;  /* 0x0000000a05107212 */ /* 0x000fe200078e960f */
[----:B------:R-:W-:-:S04]  /*03f0*/  IMAD.WIDE.U32 R14, R14, -0x2daee0ad, RZ ;  /* 0xd2511f530e0e7825 */ /* 0x000fc800078e00ff */
[----:B------:R-:W-:Y:S01]  /*0400*/  IMAD.WIDE.U32 R16, R16, -0x326172a9, RZ ;  /* 0xcd9e8d5710107825 */ /* 0x000fe200078e00ff */
[----:B------:R-:W-:Y:S02]  /*0410*/  LOP3.LUT R10, R15, R4, R9, 0x96, !PT ;  /* 0x000000040f0a7212 */ /* 0x000fe400078e9609 */
[----:B------:R-:W-:Y:S01]  /*0420*/  MOV R11, R14 ;  /* 0x0000000e000b7202 */ /* 0x000fe20000000f00 */
[----:B------:R-:W-:Y:S01]  /*0430*/  VIADD R5, R12, 0x8ff34781 ;  /* 0x8ff347810c057836 */ /* 0x000fe20000000000 */
[----:B------:R-:W-:Y:S01]  /*0440*/  CS2R R14, SRZ ;  /* 0x00000000000e7805 */ /* 0x000fe2000001ff00 */
[----:B------:R-:W-:Y:S02]  /*0450*/  IMAD.MOV.U32 R9, RZ, RZ, R16 ;  /* 0x000000ffff097224 */ /* 0x000fe400078e0010 */
[----:B-1----:R-:W-:Y:S01]  /*0460*/  IMAD.WIDE R2, R6, 0x40, R2 ;  /* 0x0000004006027825 */ /* 0x002fe200078e0202 */
[----:B------:R-:W-:Y:S02]  /*0470*/  LOP3.LUT R8, R17, R8, R5, 0x96, !PT ;  /* 0x0000000811087212 */ /* 0x000fe400078e9605 */
[----:B------:R-:W-:-:S02]  /*0480*/  CS2R R4, SRZ ;  /* 0x0000000000047805 */ /* 0x000fc4000001ff00 */
[----:B0-----:R0:W-:Y:S04]  /*0490*/  STG.E.128 desc[UR4][R2.64+0x20], R12 ;  /* 0x0000200c02007986 */ /* 0x0011e8000c101d04 */
[----:B------:R0:W-:Y:S04]  /*04a0*/  STG.E.128 desc[UR4][R2.64], R4 ;  /* 0x0000000402007986 */ /* 0x0001e8000c101d04 */
[----:B------:R0:W-:Y:S04]  /*04b0*/  STG.E.128 desc[UR4][R2.64+0x10], R8 ;  /* 0x0000100802007986 */ /* 0x0001e8000c101d04 */
[----:B------:R0:W-:Y:S04]  /*04c0*/  STG.E.64 desc[UR4][R2.64+0x30], RZ ;  /* 0x000030ff02007986 */ /* 0x0001e8000c101b04 */
[----:B------:R0:W-:Y:S01]  /*04d0*/  STG.E.64 desc[UR4][R2.64+0x38], RZ ;  /* 0x000038ff02007986 */ /* 0x0001e2000c101b04 */
[----:B------:R-:W-:Y:S05]  /*04e0*/  @P0 EXIT ;  /* 0x000000000000094d */ /* 0x000fea0003800000 */
[----:B0-----:R-:W0:Y:S01]  /*04f0*/  LDC.64 R8, c[0x0][0x390] ;  /* 0x0000e400ff087b82 */ /* 0x001e220000000a00 */
[----:B------:R-:W1:Y:S01]  /*0500*/  LDCU UR6, c[0x0][0x370] ;  /* 0x00006e00ff0677ac */ /* 0x000e620008000800 */
[----:B------:R-:W-:Y:S01]  /*0510*/  MOV R11, R6 ;  /* 0x00000006000b7202 */ /* 0x000fe20000000f00 */
[----:B------:R-:W2:Y:S01]  /*0520*/  LDCU UR7, c[0x0][0x398] ;  /* 0x00007300ff0777ac */ /* 0x000ea20008000800 */
[----:B-1----:R-:W-:-:S07]  /*0530*/  IMAD R10, R0, UR6, RZ ;  /* 0x00000006000a7c24 */ /* 0x002fce000f8e02ff */
.L_x_50:
[----:B---3--:R-:W3:Y:S01]  /*0540*/  LDG.E.64 R4, desc[UR4][R2.64+0x28] ;  /* 0x0000280402047981 */ /* 0x008ee2000c1e1b00 */
[----:B------:R-:W-:Y:S01]  /*0550*/  BSSY.RECONVERGENT B0, `(.L_x_28) ;  /* 0x000011d000007945 */ /* 0x000fe20003800200 */
[----:B---3--:R-:W-:-:S13]  /*0560*/  ISETP.NE.AND P0, PT, R5, 0x1, PT ;  /* 0x000000010500780c */ /* 0x008fda0003f05270 */
[----:B-1--4-:R-:W-:Y:S05]  /*0570*/  @!P0 BRA `(.L_x_29) ;  /* 0x0000001000608947 */ /* 0x012fea0003800000 */
[C---:B------:R-:W-:Y:S01]  /*0580*/  ISETP.NE.AND P0, PT, R4.reuse, 0x1, PT ;  /* 0x000000010400780c */ /* 0x040fe20003f05270 */
[----:B------:R-:W-:Y:S01]  /*0590*/  BSSY.RECONVERGENT B1, `(.L_x_30) ;  /* 0x0000010000017945 */ /* 0x000fe20003800200 */
[----:B------:R-:W-:-:S11]  /*05a0*/  VIADD R12, R4, 0x1 ;  /* 0x00000001040c7836 */ /* 0x000fd60000000000 */
[----:B------:R-:W-:Y:S05]  /*05b0*/  @!P0 BRA `(.L_x_31) ;  /* 0x0000000000308947 */ /* 0x000fea0003800000 */
[----:B------:R-:W-:-:S04]  /*05c0*/  MOV R5, 0xfffffffe ;  /* 0xfffffffe00057802 */ /* 0x000fc80000000f00 */
[----:B------:R-:W-:-:S05]  /*05d0*/  VIADDMNMX.U32 R0, R4, R5, 0x2, PT ;  /* 0x0000000204007446 */ /* 0x000fca0003800005 */
[----:B------:R-:W-:-:S04]  /*05e0*/  IMAD.SHL.U32 R0, R0, 0x4, RZ ;  /* 0x0000000400007824 */ /* 0x000fc800078e00ff */
[----:B------:R-:W1:Y:S02]  /*05f0*/  LDC R4, c[0x2][R0] ;  /* 0x0080000000047b82 */ /* 0x000e640000000800 */
[----:B-1----:R-:W-:-:S04]  /*0600*/  SHF.R.S32.HI R5, RZ, 0x1f, R4 ;  /* 0x0000001fff057819 */ /* 0x002fc80000011404 */
.L_x_98:
[----:B--2---:R-:W-:Y:S05]  /*0610*/  BRX R4 -0x620                                                                   (*"BRANCH_TARGETS .L_x_99,.L_x_100,.L_x_101"*) ;  /* 0xfffffff804787949 */ /* 0x004fea000383ffff */
.L_x_101:
[----:B------:R1:W5:Y:S01]  /*0620*/  LDG.E R0, desc[UR4][R2.64+0x10] ;  /* 0x0000100402007981 */ /* 0x000362000c1e1900 */
[----:B------:R-:W-:Y:S05]  /*0630*/  BRA `(.L_x_32) ;  /* 0x0000000000147947 */ /* 0x000fea0003800000 */
.L_x_99:
[----:B------:R3:W5:Y:S01]  /*0640*/  LDG.E R0, desc[UR4][R2.64+0x18] ;  /* 0x0000180402007981 */ /* 0x000762000c1e1900 */
[----:B------:R-:W-:Y:S05]  /*0650*/  BRA `(.L_x_32) ;  /* 0x00000000000c7947 */ /* 0x000fea0003800000 */
.L_x_100:
[----:B------:R4:W5:Y:S01]  /*0660*/  LDG.E R0, desc[UR4][R2.64+0x1c] ;  /* 0x00001c0402007981 */ /* 0x000962000c1e1900 */
[----:B------:R-:W-:Y:S05]  /*0670*/  BRA `(.L_x_32) ;  /* 0x0000000000047947 */ /* 0x000fea0003800000 */
.L_x_31:
[----:B------:R1:W5:Y:S02]  /*0680*/  LDG.E R0, desc[UR4][R2.64+0x14] ;  /* 0x0000140402007981 */ /* 0x000364000c1e1900 */
.L_x_32:
[----:B--2---:R-:W-:Y:S05]  /*0690*/  BSYNC.RECONVERGENT B1 ;  /* 0x0000000000017941 */ /* 0x004fea0003800200 */
.L_x_30:
[----:B------:R-:W-:Y:S01]  /*06a0*/  ISETP.NE.AND P0, PT, R12, 0x4, PT ;  /* 0x000000040c00780c */ /* 0x000fe20003f05270 */
[----:B------:R-:W-:-:S12]  /*06b0*/  BSSY.RECONVERGENT B1, `(.L_x_33) ;  /* 0x000005c000017945 */ /* 0x000fd80003800200 */
[----:B------:R-:W-:Y:S05]  /*06c0*/  @P0 BRA `(.L_x_34) ;  /* 0x0000000400680947 */ /* 0x000fea0003800000 */
[----:B------:R-:W2:Y:S01]  /*06d0*/  LDG.E.64 R12, desc[UR4][R2.64] ;  /* 0x00000004020c7981 */ /* 0x000ea2000c1e1b00 */
[----:B------:R-:W-:Y:S01]  /*06e0*/  BSSY.RECONVERGENT B2, `(.L_x_35) ;  /* 0x0000016000027945 */ /* 0x000fe20003800200 */
[----:B--2---:R-:W-:-:S04]  /*06f0*/  IADD3 R15, PT, PT, R12, 0x1, RZ ;  /* 0x000000010c0f7810 */ /* 0x004fc80007ffe0ff */
[----:B------:R-:W-:Y:S01]  /*0700*/  ISETP.NE.AND P0, PT, R15, RZ, PT ;  /* 0x000000ff0f00720c */ /* 0x000fe20003f05270 */
[----:B------:R2:W-:-:S12]  /*0710*/  STG.E desc[UR4][R2.64], R15 ;  /* 0x0000000f02007986 */ /* 0x0005d8000c101904 */
[----:B--2---:R-:W-:Y:S05]  /*0720*/  @!P0 BRA `(.L_x_36) ;  /* 0x0000000000088947 */ /* 0x004fea0003800000 */
[----:B------:R2:W5:Y:S01]  /*0730*/  LDG.E R7, desc[UR4][R2.64+0x8] ;  /* 0x0000080402077981 */ /* 0x000562000c1e1900 */
[----:B------:R-:W-:Y:S05]  /*0740*/  BRA `(.L_x_37) ;  /* 0x00000000003c7947 */ /* 0x000fea0003800000 */
.L_x_36:
[----:B------:R2:W5:Y:S01]  /*0750*/  LDG.E R7, desc[UR4][R2.64+0x8] ;  /* 0x0000080402077981 */ /* 0x000562000c1e1900 */
[----:B------:R-:W-:-:S05]  /*0760*/  VIADD R13, R13, 0x1 ;  /* 0x000000010d0d7836 */ /* 0x000fca0000000000 */
[----:B------:R2:W-:Y:S01]  /*0770*/  STG.E desc[UR4][R2.64+0x4], R13 ;  /* 0x0000040d02007986 */ /* 0x0005e2000c101904 */
[----:B------:R-:W-:-:S13]  /*0780*/  ISETP.NE.AND P0, PT, R13, RZ, PT ;  /* 0x000000ff0d00720c */ /* 0x000fda0003f05270 */
[----:B--2---:R-:W-:Y:S05]  /*0790*/  @P0 BRA `(.L_x_37) ;  /* 0x0000000000280947 */ /* 0x004fea0003800000 */
[----:B-----5:R-:W-:Y:S01]  /*07a0*/  IADD3 R7, PT, PT, R7, 0x1, RZ ;  /* 0x0000000107077810 */ /* 0x020fe20007ffe0ff */
[----:B------:R-:W-:-:S03]  /*07b0*/  IMAD.MOV.U32 R13, RZ, RZ, RZ ;  /* 0x000000ffff0d7224 */ /* 0x000fc600078e00ff */
[----:B------:R-:W-:Y:S01]  /*07c0*/  ISETP.NE.AND P0, PT, R7, RZ, PT ;  /* 0x000000ff0700720c */ /* 0x000fe20003f05270 */
[----:B------:R2:W-:-:S12]  /*07d0*/  STG.E desc[UR4][R2.64+0x8], R7 ;  /* 0x0000080702007986 */ /* 0x0005d8000c101904 */
[----:B--2---:R-:W-:Y:S05]  /*07e0*/  @P0 BRA `(.L_x_37) ;  /* 0x0000000000140947 */ /* 0x004fea0003800000 */
[----:B------:R-:W2:Y:S01]  /*07f0*/  LDG.E R5, desc[UR4][R2.64+0xc] ;  /* 0x00000c0402057981 */ /* 0x000ea2000c1e1900 */
[----:B------:R-:W-:Y:S02]  /*0800*/  HFMA2 R13, -RZ, RZ, 0, 0 ;  /* 0x00000000ff0d7431 */ /* 0x000fe400000001ff */
[----:B------:R-:W-:Y:S01]  /*0810*/  IMAD.MOV.U32 R7, RZ, RZ, RZ ;  /* 0x000000ffff077224 */ /* 0x000fe200078e00ff */
[----:B--2---:R-:W-:-:S05]  /*0820*/  IADD3 R5, PT, PT, R5, 0x1, RZ ;  /* 0x0000000105057810 */ /* 0x004fca0007ffe0ff */
[----:B------:R2:W-:Y:S02]  /*0830*/  STG.E desc[UR4][R2.64+0xc], R5 ;  /* 0x00000c0502007986 */ /* 0x0005e4000c101904 */
.L_x_37:
[----:B------:R-:W-:Y:S05]  /*0840*/  BSYNC.RECONVERGENT B2 ;  /* 0x0000000000027941 */ /* 0x000fea0003800200 */
.L_x_35:
[----:B--2---:R-:W2:Y:S04]  /*0850*/  LDG.E.64 R4, desc[UR4][R2.64+0x20] ;  /* 0x0000200402047981 */ /* 0x004ea8000c1e1b00 */
[----:B------:R-:W3:Y:S01]  /*0860*/  LDG.E R16, desc[UR4][R2.64+0xc] ;  /* 0x00000c0402107981 */ /* 0x000ee2000c1e1900 */
[----:B-----5:R-:W-:-:S04]  /*0870*/  IMAD.WIDE.U32 R6, R7, -0x326172a9, RZ ;  /* 0xcd9e8d5707067825 */ /* 0x020fc800078e00ff */
[----:B------:R-:W-:-:S04]  /*0880*/  IMAD.HI.U32 R14, R15, -0x2daee0ad, RZ ;  /* 0xd2511f530f0e7827 */ /* 0x000fc800078e00ff */
[----:B------:R-:W-:Y:S01]  /*0890*/  IMAD.MOV.U32 R15, RZ, RZ, -0x2daee0ad ;  /* 0xd2511f53ff0f7424 */ /* 0x000fe200078e00ff */
[----:B--2---:R-:W-:-:S03]  /*08a0*/  LOP3.LUT R13, R4, R7, R13, 0x96, !PT ;  /* 0x00000007040d7212 */ /* 0x004fc600078e960d */
[----:B------:R-:W-:Y:S02]  /*08b0*/  IMAD R7, R12, R15, -0x2daee0ad ;  /* 0xd2511f530c077424 */ /* 0x000fe400078e020f */
[----:B------:R-:W-:Y:S01]  /*08c0*/  VIADD R17, R4, 0x9e3779b9 ;  /* 0x9e3779b904117836 */ /* 0x000fe20000000000 */
[----:B---3--:R-:W-:Y:S01]  /*08d0*/  LOP3.LUT R14, R5, R16, R14, 0x96, !PT ;  /* 0x00000010050e7212 */ /* 0x008fe200078e960e */
[----:B------:R-:W-:Y:S01]  /*08e0*/  IMAD.WIDE.U32 R12, R13, -0x2daee0ad, RZ ;  /* 0xd2511f530d0c7825 */ /* 0x000fe200078e00ff */
[----:B------:R-:W-:-:S03]  /*08f0*/  IADD3 R16, PT, PT, R5, -0x4498517b, RZ ;  /* 0xbb67ae8505107810 */ /* 0x000fc60007ffe0ff */
        /* <DEDUP_REMOVED lines=38> */
[----:B------:R-:W-:Y:S02]  /*0b60*/  IADD3 R13, PT, PT, R4, -0xe443238, RZ ;  /* 0xf1bbcdc8040d7810 */ /* 0x000fe40007ffe0ff */
[----:B------:R-:W-:Y:S01]  /*0b70*/  LOP3.LUT R7, R15, R6, R7, 0x96, !PT ;  /* 0x000000060f077212 */ /* 0x000fe200078e9607 */
[----:B------:R-:W-:-:S04]  /*0b80*/  IMAD.WIDE.U32 R16, R17, -0x326172a9, RZ ;  /* 0xcd9e8d5711107825 */ /* 0x000fc800078e00ff */
[----:B------:R-:W-:Y:S01]  /*0b90*/  IMAD.WIDE.U32 R6, R7, -0x2daee0ad, RZ ;  /* 0xd2511f5307067825 */ /* 0x000fe200078e00ff */
[----:B------:R-:W-:-:S03]  /*0ba0*/  LOP3.LUT R13, R17, R14, R13, 0x96, !PT ;  /* 0x0000000e110d7212 */ /* 0x000fc600078e960d */
[----:B------:R-:W-:-:S05]  /*0bb0*/  VIADD R15, R5, 0xdb3d7428 ;  /* 0xdb3d7428050f7836 */ /* 0x000fca0000000000 */
[----:B------:R-:W-:Y:S01]  /*0bc0*/  LOP3.LUT R15, R7, R12, R15, 0x96, !PT ;  /* 0x0000000c070f7212 */ /* 0x000fe200078e960f */
[----:B------:R-:W-:Y:S01]  /*0bd0*/  IMAD.WIDE.U32 R12, R13, -0x2daee0ad, RZ ;  /* 0xd2511f530d0c7825 */ /* 0x000fe200078e00ff */
[----:B------:R-:W-:-:S03]  /*0be0*/  IADD3 R7, PT, PT, R5, -0x695add53, RZ ;  /* 0x96a522ad05077810 */ /* 0x000fc60007ffe0ff */
[----:B------:R-:W-:Y:S01]  /*0bf0*/  IMAD.WIDE.U32 R14, R15, -0x326172a9, RZ ;  /* 0xcd9e8d570f0e7825 */ /* 0x000fe200078e00ff */
[----:B------:R-:W-:Y:S02]  /*0c00*/  LOP3.LUT R6, R13, R6, R7, 0x96, !PT ;  /* 0x000000060d067212 */ /* 0x000fe400078e9607 */
[----:B------:R-:W-:Y:S01]  /*0c10*/  MOV R7, R12 ;  /* 0x0000000c00077202 */ /* 0x000fe20000000f00 */
[----:B------:R-:W-:Y:S02]  /*0c20*/  VIADD R5, R4, 0x8ff34781 ;  /* 0x8ff3478104057836 */ /* 0x000fe40000000000 */
[----:B------:R-:W-:-:S03]  /*0c30*/  HFMA2 R12, -RZ, RZ, 0, 0 ;  /* 0x00000000ff0c7431 */ /* 0x000fc600000001ff */
[----:B------:R-:W-:Y:S01]  /*0c40*/  LOP3.LUT R4, R15, R16, R5, 0x96, !PT ;  /* 0x000000100f047212 */ /* 0x000fe200078e9605 */
[----:B------:R-:W-:-:S05]  /*0c50*/  IMAD.MOV.U32 R5, RZ, RZ, R14 ;  /* 0x000000ffff057224 */ /* 0x000fca00078e000e */
[----:B------:R2:W-:Y:S02]  /*0c60*/  STG.E.128 desc[UR4][R2.64+0x10], R4 ;  /* 0x0000100402007986 */ /* 0x0005e4000c101d04 */
.L_x_34:
[----:B------:R-:W-:Y:S05]  /*0c70*/  BSYNC.RECONVERGENT B1 ;  /* 0x0000000000017941 */ /* 0x000fea0003800200 */
.L_x_33:
[C---:B--2---:R-:W-:Y:S01]  /*0c80*/  VIADD R7, R12.reuse, 0x1 ;  /* 0x000000010c077836 */ /* 0x044fe20000000000 */
[----:B------:R-:W-:Y:S01]  /*0c90*/  ISETP.NE.AND P0, PT, R12, 0x1, PT ;  /* 0x000000010c00780c */ /* 0x000fe20003f05270 */
[----:B------:R-:W-:Y:S03]  /*0ca0*/  BSSY.RECONVERGENT B1, `(.L_x_38) ;  /* 0x0000010000017945 */ /* 0x000fe60003800200 */
[----:B------:R2:W-:Y:S09]  /*0cb0*/  STG.E desc[UR4][R2.64+0x28], R7 ;  /* 0x0000280702007986 */ /* 0x0005f2000c101904 */
[----:B------:R-:W-:Y:S05]  /*0cc0*/  @!P0 BRA `(.L_x_39) ;  /* 0x0000000000308947 */ /* 0x000fea0003800000 */
[----:B------:R-:W-:-:S04]  /*0cd0*/  MOV R5, 0xfffffffe ;  /* 0xfffffffe00057802 */ /* 0x000fc80000000f00 */
[----:B------:R-:W-:-:S05]  /*0ce0*/  VIADDMNMX.U32 R12, R12, R5, 0x2, PT ;  /* 0x000000020c0c7446 */ /* 0x000fca0003800005 */
[----:B------:R-:W-:-:S04]  /*0cf0*/  IMAD.SHL.U32 R12, R12, 0x4, RZ ;  /* 0x000000040c0c7824 */ /* 0x000fc800078e00ff */
[----:B------:R-:W0:Y:S02]  /*0d00*/  LDC R4, c[0x2][R12+0xc] ;  /* 0x008003000c047b82 */ /* 0x000e240000000800 */
[----:B0-----:R-:W-:-:S04]  /*0d10*/  SHF.R.S32.HI R5, RZ, 0x1f, R4 ;  /* 0x0000001fff057819 */ /* 0x001fc80000011404 */
.L_x_102:
[----:B------:R-:W-:Y:S05]  /*0d20*/  BRX R4 -0xd30                                                                   (*"BRANCH_TARGETS .L_x_103,.L_x_104,.L_x_105"*) ;  /* 0xfffffff004b47949 */ /* 0x000fea000383ffff */
.L_x_105:
[----:B------:R0:W5:Y:S01]  /*0d30*/  LDG.E R12, desc[UR4][R2.64+0x10] ;  /* 0x00001004020c7981 */ /* 0x000162000c1e1900 */
[----:B------:R-:W-:Y:S05]  /*0d40*/  BRA `(.L_x_40) ;  /* 0x0000000000147947 */ /* 0x000fea0003800000 */
.L_x_103:
[----:B------:R0:W5:Y:S01]  /*0d50*/  LDG.E R12, desc[UR4][R2.64+0x18] ;  /* 0x00001804020c7981 */ /* 0x000162000c1e1900 */
[----:B------:R-:W-:Y:S05]  /*0d60*/  BRA `(.L_x_40) ;  /* 0x00000000000c7947 */ /* 0x000fea0003800000 */
.L_x_104:
[----:B------:R0:W5:Y:S01]  /*0d70*/  LDG.E R12, desc[UR4][R2.64+0x1c] ;  /* 0x00001c04020c7981 */ /* 0x000162000c1e1900 */
[----:B------:R-:W-:Y:S05]  /*0d80*/  BRA `(.L_x_40) ;  /* 0x0000000000047947 */ /* 0x000fea0003800000 */
.L_x_39:
[----:B------:R0:W5:Y:S02]  /*0d90*/  LDG.E R12, desc[UR4][R2.64+0x14] ;  /* 0x00001404020c7981 */ /* 0x000164000c1e1900 */
.L_x_40:
[----:B------:R-:W-:Y:S05]  /*0da0*/  BSYNC.RECONVERGENT B1 ;  /* 0x0000000000017941 */ /* 0x000fea0003800200 */
.L_x_38:
        /* <DEDUP_REMOVED lines=11> */
.L_x_44:
        /* <DEDUP_REMOVED lines=15> */
.L_x_45:
[----:B------:R-:W-:Y:S05]  /*0f50*/  BSYNC.RECONVERGENT B2 ;  /* 0x0000000000027941 */ /* 0x000fea0003800200 */
.L_x_43:
[----:B--2---:R-:W2:Y:S04]  /*0f60*/  LDG.E.64 R4, desc[UR4][R2.64+0x20] ;  /* 0x0000200402047981 */ /* 0x004ea8000c1e1b00 */
[----:B------:R-:W3:Y:S01]  /*0f70*/  LDG.E R17, desc[UR4][R2.64+0xc] ;  /* 0x00000c0402117981 */ /* 0x000ee2000c1e1900 */
[----:B-----5:R-:W-:-:S03]  /*0f80*/  IMAD.WIDE.U32 R6, R7, -0x326172a9, RZ ;  /* 0xcd9e8d5707067825 */ /* 0x020fc600078e00ff */
[----:B------:R0:W-:Y:S01]  /*0f90*/  STG.E desc[UR4][R2.64+0x28], RZ ;  /* 0x000028ff02007986 */ /* 0x0001e2000c101904 */
[----:B------:R-:W-:-:S04]  /*0fa0*/  IMAD.HI.U32 R16, R13, -0x2daee0ad, RZ ;  /* 0xd2511f530d107827 */ /* 0x000fc800078e00ff */
[----:B------:R-:W-:Y:S01]  /*0fb0*/  IMAD.MOV.U32 R13, RZ, RZ, -0x2daee0ad ;  /* 0xd2511f53ff0d7424 */ /* 0x000fe200078e00ff */
[----:B--2---:R-:W-:-:S03]  /*0fc0*/  LOP3.LUT R15, R4, R7, R15, 0x96, !PT ;  /* 0x00000007040f7212 */ /* 0x004fc600078e960f */
[----:B------:R-:W-:Y:S01]  /*0fd0*/  IMAD R7, R14, R13, -0x2daee0ad ;  /* 0xd2511f530e077424 */ /* 0x000fe200078e020d */
[C---:B------:R-:W-:Y:S01]  /*0fe0*/  IADD3 R18, PT, PT, R5.reuse, -0x4498517b, RZ ;  /* 0xbb67ae8505127810 */ /* 0x040fe20007ffe0ff */
[----:B------:R-:W-:Y:S01]  /*0ff0*/  VIADD R13, R4, 0x9e3779b9 ;  /* 0x9e3779b9040d7836 */ /* 0x000fe20000000000 */
[----:B---3--:R-:W-:Y:S01]  /*1000*/  LOP3.LUT R16, R5, R17, R16, 0x96, !PT ;  /* 0x0000001105107212 */ /* 0x008fe200078e9610 */
[----:B------:R-:W-:-:S04]  /*1010*/  IMAD.WIDE.U32 R14, R15, -0x2daee0ad, RZ ;  /* 0xd2511f530f0e7825 */ /* 0x000fc800078e00ff */
        /* <DEDUP_REMOVED lines=14> */
[----:B------:R-:W-:Y:S01]  /*1100*/  IADD3 R13, PT, PT, R4, 0x78dde6e4, RZ ;  /* 0x78dde6e4040d7810 */ /* 0x000fe20007ffe0ff */
[----:B------:R-:W-:Y:S01]  /*1110*/  VIADD R15, R5, 0xed9eba14 ;  /* 0xed9eba14050f7836 */ /* 0x000fe20000000000 */
[----:B------:R-:W-:Y:S01]  /*1120*/  LOP3.LUT R18, R17, R6, R7, 0x96, !PT ;  /* 0x0000000611127212 */ /* 0x000fe200078e9607 */
[----:B------:R-:W-:-:S04]  /*1130*/  IMAD.WIDE.U32 R6, R19, -0x326172a9, RZ ;  /* 0xcd9e8d5713067825 */ /* 0x000fc800078e00ff */
[----:B------:R-:W-:Y:S01]  /*1140*/  IMAD.WIDE.U32 R18, R18, -0x2daee0ad, RZ ;  /* 0xd2511f5312127825 */ /* 0x000fe200078e00ff */
[----:B------:R-:W-:-:S03]  /*1150*/  LOP3.LUT R13, R7, R16, R13, 0x96, !PT ;  /* 0x00000010070d7212 */ /* 0x000fc600078e960d */
[C---:B------:R-:W-:Y:S01]  /*1160*/  VIADD R7, R4.reuse, 0x1715609d ;  /* 0x1715609d04077836 */ /* 0x040fe20000000000 */
[----:B------:R-:W-:Y:S01]  /*1170*/  LOP3.LUT R16, R19, R14, R15, 0x96, !PT ;  /* 0x0000000e13107212 */ /* 0x000fe200078e960f */
[----:B------:R-:W-:Y:S01]  /*1180*/  IMAD.WIDE.U32 R14, R13, -0x2daee0ad, RZ ;  /* 0xd2511f530d0e7825 */ /* 0x000fe200078e00ff */
[----:B------:R-:W-:Y:S02]  /*1190*/  IADD3 R19, PT, PT, R5, -0x56f99767, RZ ;  /* 0xa906689905137810 */ /* 0x000fe40007ffe0ff */
[----:B------:R-:W-:Y:S01]  /*11a0*/  IADD3 R13, PT, PT, R4, -0x4ab325aa, RZ ;  /* 0xb54cda56040d7810 */ /* 0x000fe20007ffe0ff */
[----:B------:R-:W-:Y:S01]  /*11b0*/  IMAD.WIDE.U32 R16, R16, -0x326172a9, RZ ;  /* 0xcd9e8d5710107825 */ /* 0x000fe200078e00ff */
[----:B------:R-:W-:-:S03]  /*11c0*/  LOP3.LUT R19, R15, R18, R19, 0x96, !PT ;  /* 0x000000120f137212 */ /* 0x000fc600078e9613 */
        /* <DEDUP_REMOVED lines=8> */
[----:B------:R-:W-:Y:S02]  /*1250*/  IADD3 R19, PT, PT, R5, 0x1fd5c5a3, RZ ;  /* 0x1fd5c5a305137810 */ /* 0x000fe40007ffe0ff */
[----:B------:R-:W-:Y:S01]  /*1260*/  IADD3 R13, PT, PT, R4, -0xe443238, RZ ;  /* 0xf1bbcdc8040d7810 */ /* 0x000fe20007ffe0ff */
[----:B------:R-:W-:Y:S01]  /*1270*/  IMAD.WIDE.U32 R16, R16, -0x326172a9, RZ ;  /* 0xcd9e8d5710107825 */ /* 0x000fe200078e00ff */
[----:B------:R-:W-:-:S03]  /*1280*/  LOP3.LUT R19, R15, R18, R19, 0x96, !PT ;  /* 0x000000120f137212 */ /* 0x000fc600078e9613 */
[----:B------:R-:W-:Y:S01]  /*1290*/  VIADD R15, R5, 0xdb3d7428 ;  /* 0xdb3d7428050f7836 */ /* 0x000fe20000000000 */
[----:B------:R-:W-:Y:S01]  /*12a0*/  LOP3.LUT R7, R17, R6, R7, 0x96, !PT ;  /* 0x0000000611077212 */ /* 0x000fe200078e9607 */
[----:B------:R-:W-:-:S04]  /*12b0*/  IMAD.WIDE.U32 R18, R19, -0x326172a9, RZ ;  /* 0xcd9e8d5713127825 */ /* 0x000fc800078e00ff */
[----:B------:R-:W-:Y:S01]  /*12c0*/  IMAD.WIDE.U32 R6, R7, -0x2daee0ad, RZ ;  /* 0xd2511f5307067825 */ /* 0x000fe200078e00ff */
[----:B------:R-:W-:-:S04]  /*12d0*/  LOP3.LUT R13, R19, R16, R13, 0x96, !PT ;  /* 0x00000010130d7212 */ /* 0x000fc800078e960d */
[----:B------:R-:W-:Y:S01]  /*12e0*/  LOP3.LUT R16, R7, R14, R15, 0x96, !PT ;  /* 0x0000000e07107212 */ /* 0x000fe200078e960f */
[----:B------:R-:W-:Y:S01]  /*12f0*/  IMAD.WIDE.U32 R14, R13, -0x2daee0ad, RZ ;  /* 0xd2511f530d0e7825 */ /* 0x000fe200078e00ff */
[----:B------:R-:W-:-:S03]  /*1300*/  IADD3 R7, PT, PT, R5, -0x695add53, RZ ;  /* 0x96a522ad05077810 */ /* 0x000fc60007ffe0ff */
[----:B------:R-:W-:Y:S01]  /*1310*/  IMAD.WIDE.U32 R16, R16, -0x326172a9, RZ ;  /* 0xcd9e8d5710107825 */ /* 0x000fe200078e00ff */
[----:B------:R-:W-:Y:S02]  /*1320*/  LOP3.LUT R6, R15, R6, R7, 0x96, !PT ;  /* 0x000000060f067212 */ /* 0x000fe400078e9607 */
[----:B------:R-:W-:Y:S01]  /*1330*/  MOV R7, R14 ;  /* 0x0000000e00077202 */ /* 0x000fe20000000f00 */
[----:B------:R-:W-:-:S05]  /*1340*/  VIADD R5, R4, 0x8ff34781 ;  /* 0x8ff3478104057836 */ /* 0x000fca0000000000 */
[----:B------:R-:W-:Y:S01]  /*1350*/  LOP3.LUT R4, R17, R18, R5, 0x96, !PT ;  /* 0x0000001211047212 */ /* 0x000fe200078e9605 */
[----:B------:R-:W-:-:S05]  /*1360*/  IMAD.MOV.U32 R5, RZ, RZ, R16 ;  /* 0x000000ffff057224 */ /* 0x000fca00078e0010 */
[----:B0-----:R2:W-:Y:S02]  /*1370*/  STG.E.128 desc[UR4][R2.64+0x10], R4 ;  /* 0x0000100402007986 */ /* 0x0015e4000c101d04 */
.L_x_42:
[----:B------:R-:W-:Y:S05]  /*1380*/  BSYNC.RECONVERGENT B1 ;  /* 0x0000000000017941 */ /* 0x000fea0003800200 */
.L_x_41:
[----:B--2---:R-:W-:Y:S01]  /*1390*/  HFMA2 R5, -RZ, RZ, 0.1171875, 0 ;  /* 0x2f800000ff057431 */ /* 0x004fe200000001ff */
[----:B-----5:R-:W-:Y:S01]  /*13a0*/  I2FP.F32.U32 R0, R0 ;  /* 0x0000000000007245 */ /* 0x020fe20000201000 */
[----:B------:R-:W-:Y:S01]  /*13b0*/  IMAD.MOV.U32 R7, RZ, RZ, 0x3e055027 ;  /* 0x3e055027ff077424 */ /* 0x000fe200078e00ff */
[----:B------:R-:W-:Y:S01]  /*13c0*/  I2FP.F32.U32 R12, R12 ;  /* 0x0000000c000c7245 */ /* 0x000fe20000201000 */
[----:B------:R-:W-:Y:S02]  /*13d0*/  BSSY.RECONVERGENT B1, `(.L_x_46) ;  /* 0x0000029000017945 */ /* 0x000fe40003800200 */
[----:B------:R-:W-:-:S05]  /*13e0*/  FFMA R0, R0, R5, 1.1641532182693481445e-10 ;  /* 0x2f00000000007423 */ /* 0x000fca0000000005 */
[----:B------:R-:W-:-:S13]  /*13f0*/  FSETP.GEU.AND P0, PT, R0, 1.175494350822287508e-38, PT ;  /* 0x008000000000780b */ /* 0x000fda0003f0e000 */
[----:B------:R-:W-:-:S04]  /*1400*/  @!P0 FMUL R0, R0, 8388608 ;  /* 0x4b00000000008820 */ /* 0x000fc80000400000 */
[----:B------:R-:W-:-:S05]  /*1410*/  VIADD R4, R0, 0xc0d55555 ;  /* 0xc0d5555500047836 */ /* 0x000fca0000000000 */
[----:B------:R-:W-:-:S04]  /*1420*/  LOP3.LUT R5, R4, 0xff800000, RZ, 0xc0, !PT ;  /* 0xff80000004057812 */ /* 0x000fc800078ec0ff */
[-C--:B------:R-:W-:Y:S02]  /*1430*/  IADD3 R4, PT, PT, R0, -R5.reuse, RZ ;  /* 0x8000000500047210 */ /* 0x080fe40007ffe0ff */
[----:B------:R-:W-:-:S03]  /*1440*/  I2FP.F32.S32 R5, R5 ;  /* 0x0000000500057245 */ /* 0x000fc60000201400 */
[----:B------:R-:W-:Y:S01]  /*1450*/  FADD R6, R4, -1 ;  /* 0xbf80000004067421 */ /* 0x000fe20000000000 */
[----:B------:R-:W-:Y:S02]  /*1460*/  FSEL R4, RZ, -23, P0 ;  /* 0xc1b80000ff047808 */ /* 0x000fe40000000000 */
[----:B------:R-:W-:Y:S01]  /*1470*/  ISETP.GT.U32.AND P0, PT, R0, 0x7f7fffff, PT ;  /* 0x7f7fffff0000780c */ /* 0x000fe20003f04070 */
[C---:B------:R-:W-:Y:S02]  /*1480*/  FFMA R7, R6.reuse, -R7, 0.14084610342979431152 ;  /* 0x3e1039f606077423 */ /* 0x040fe40000000807 */
[----:B------:R-:W-:Y:S01]  /*1490*/  FFMA R4, R5, 1.1920928955078125e-07, R4 ;  /* 0x3400000005047823 */ /* 0x000fe20000000004 */
[----:B------:R-:W-:Y:S01]  /*14a0*/  MOV R5, 0x7f800000 ;  /* 0x7f80000000057802 */ /* 0x000fe20000000f00 */
[----:B------:R-:W-:-:S04]  /*14b0*/  FFMA R7, R6, R7, -0.12148627638816833496 ;  /* 0xbdf8cdcc06077423 */ /* 0x000fc80000000007 */
[----:B------:R-:W-:-:S04]  /*14c0*/  FFMA R7, R6, R7, 0.13980610668659210205 ;  /* 0x3e0f295506077423 */ /* 0x000fc80000000007 */
[----:B------:R-:W-:-:S04]  /*14d0*/  FFMA R7, R6, R7, -0.16684235632419586182 ;  /* 0xbe2ad8b906077423 */ /* 0x000fc80000000007 */
[----:B------:R-:W-:-:S04]  /*14e0*/  FFMA R7, R6, R7, 0.20012299716472625732 ;  /* 0x3e4ced0b06077423 */ /* 0x000fc80000000007 */
[----:B------:R-:W-:-:S04]  /*14f0*/  FFMA R7, R6, R7, -0.24999669194221496582 ;  /* 0xbe7fff2206077423 */ /* 0x000fc80000000007 */
[----:B------:R-:W-:-:S04]  /*1500*/  FFMA R7, R6, R7, 0.33333182334899902344 ;  /* 0x3eaaaa7806077423 */ /* 0x000fc80000000007 */
[----:B------:R-:W-:-:S04]  /*1510*/  FFMA R7, R6, R7, -0.5 ;  /* 0xbf00000006077423 */ /* 0x000fc80000000007 */
[----:B------:R-:W-:-:S04]  /*1520*/  FMUL R7, R6, R7 ;  /* 0x0000000706077220 */ /* 0x000fc80000400000 */
[----:B------:R-:W-:-:S04]  /*1530*/  FFMA R7, R6, R7, R6 ;  /* 0x0000000706077223 */ /* 0x000fc80000000006 */
[----:B------:R-:W-:Y:S01]  /*1540*/  FFMA R4, R4, 0.69314718246459960938, R7 ;  /* 0x3f31721804047823 */ /* 0x000fe20000000007 */
[C---:B------:R-:W-:Y:S01]  /*1550*/  @P0 FFMA R4, R0.reuse, R5, +INF ;  /* 0x7f80000000040423 */ /* 0x040fe20000000005 */
[----:B------:R-:W-:Y:S01]  /*1560*/  FSETP.NEU.AND P0, PT, R0, RZ, PT ;  /* 0x000000ff0000720b */ /* 0x000fe20003f0d000 */
[----:B------:R-:W-:Y:S02]  /*1570*/  HFMA2 R5, -RZ, RZ, 0.1495361328125, 0.0004794597625732421875 ;  /* 0x30c90fdbff057431 */ /* 0x000fe400000001ff */
[----:B------:R-:W-:-:S05]  /*1580*/  FMUL R4, R4, -2 ;  /* 0xc000000004047820 */ /* 0x000fca0000400000 */
[----:B------:R-:W-:Y:S01]  /*1590*/  FSEL R7, R4, +INF , P0 ;  /* 0x7f80000004077808 */ /* 0x000fe20000000000 */
[----:B------:R-:W-:-:S03]  /*15a0*/  FFMA R14, R12, R5, 7.314590599882819788e-10 ;  /* 0x30490fdb0c0e7423 */ /* 0x000fc60000000005 */
[----:B------:R2:W0:Y:S01]  /*15b0*/  MUFU.RSQ R4, R7 ;  /* 0x0000000700047308 */ /* 0x0004220000001400 */
[----:B------:R-:W-:-:S05]  /*15c0*/  VIADD R0, R7, 0xf3000000 ;  /* 0xf300000007007836 */ /* 0x000fca0000000000 */
[----:B------:R-:W-:-:S13]  /*15d0*/  ISETP.GT.U32.AND P0, PT, R0, 0x727fffff, PT ;  /* 0x727fffff0000780c */ /* 0x000fda0003f04070 */
[----:B0-2---:R-:W-:Y:S05]  /*15e0*/  @!P0 BRA `(.L_x_47) ;  /* 0x00000000000c8947 */ /* 0x005fea0003800000 */
[----:B------:R-:W-:-:S07]  /*15f0*/  MOV R13, 0x1610 ;  /* 0x00001610000d7802 */ /* 0x000fce0000000f00 */
[----:B-1-34-:R-:W-:Y:S05]  /*1600*/  CALL.REL.NOINC `($__internal_1_$__cuda_sm20_sqrt_rn_f32_slowpath) ;  /* 0x0000000000647944 */ /* 0x01afea0003c00000 */
[----:B------:R-:W-:Y:S05]  /*1610*/  BRA `(.L_x_48) ;  /* 0x0000000000107947 */ /* 0x000fea0003800000 */
.L_x_47:
[----:B------:R-:W-:Y:S01]  /*1620*/  FMUL.FTZ R0, R7, R4 ;  /* 0x0000000407007220 */ /* 0x000fe20000410000 */
[----:B------:R-:W-:-:S03]  /*1630*/  FMUL.FTZ R4, R4, 0.5 ;  /* 0x3f00000004047820 */ /* 0x000fc60000410000 */
[----:B------:R-:W-:-:S04]  /*1640*/  FFMA R5, -R0, R0, R7 ;  /* 0x0000000000057223 */ /* 0x000fc80000000107 */
[----:B------:R-:W-:-:S07]  /*1650*/  FFMA R0, R5, R4, R0 ;  /* 0x0000000405007223 */ /* 0x000fce0000000000 */
.L_x_48:
[----:B------:R-:W-:Y:S05]  /*1660*/  BSYNC.RECONVERGENT B1 ;  /* 0x0000000000017941 */ /* 0x000fea0003800200 */
.L_x_46:
[----:B------:R-:W-:Y:S01]  /*1670*/  FMUL.RZ R4, R14, 0.15915493667125701904 ;  /* 0x3e22f9830e047820 */ /* 0x000fe2000040c000 */
[----:B------:R-:W-:-:S03]  /*1680*/  IMAD.MOV.U32 R13, RZ, RZ, 0x1 ;  /* 0x00000001ff0d7424 */ /* 0x000fc600078e00ff */
[----:B------:R-:W0:Y:S02]  /*1690*/  MUFU.COS R5, R4 ;  /* 0x0000000400057308 */ /* 0x000e240000000000 */
[----:B------:R2:W-:Y:S01]  /*16a0*/  STG.E desc[UR4][R2.64+0x2c], R13 ;  /* 0x00002c0d02007986 */ /* 0x0005e2000c101904 */
[----:B0-----:R-:W-:-:S05]  /*16b0*/  FMUL R7, R5, R0 ;  /* 0x0000000005077220 */ /* 0x001fca0000400000 */
[----:B------:R-:W0:Y:S01]  /*16c0*/  MUFU.SIN R5, R4 ;  /* 0x0000000400057308 */ /* 0x000e220000000400 */
[----:B------:R2:W-:Y:S01]  /*16d0*/  STG.E desc[UR4][R2.64+0x34], R7 ;  /* 0x0000340702007986 */ /* 0x0005e2000c101904 */
[----:B0-----:R-:W-:Y:S01]  /*16e0*/  FMUL R6, R5, R0 ;  /* 0x0000000005067220 */ /* 0x001fe20000400000 */
[----:B--2---:R-:W-:Y:S06]  /*16f0*/  BRA `(.L_x_49) ;  /* 0x0000000000087947 */ /* 0x004fec0003800000 */
.L_x_29:
[----:B------:R1:W5:Y:S04]  /*1700*/  LDG.E R6, desc[UR4][R2.64+0x34] ;  /* 0x0000340402067981 */ /* 0x000368000c1e1900 */
[----:B------:R1:W-:Y:S02]  /*1710*/  STG.E desc[UR4][R2.64+0x2c], RZ ;  /* 0x00002cff02007986 */ /* 0x0003e4000c101904 */
.L_x_49:
[----:B--2---:R-:W-:Y:S05]  /*1720*/  BSYNC.RECONVERGENT B0 ;  /* 0x0000000000007941 */ /* 0x004fea0003800200 */
.L_x_28:
[----:B0-----:R-:W-:Y:S01]  /*1730*/  IMAD.WIDE R4, R11, 0x8, R8 ;  /* 0x000000080b047825 */ /* 0x001fe200078e0208 */
[----:B-----5:R-:W-:-:S03]  /*1740*/  MOV R7, R6 ;  /* 0x0000000600077202 */ /* 0x020fc60000000f00 */
[----:B------:R-:W-:Y:S02]  /*1750*/  IMAD.IADD R11, R10, 0x1, R11 ;  /* 0x000000010a0b7824 */ /* 0x000fe400078e020b */
[----:B------:R0:W-:Y:S03]  /*1760*/  STG.E.64 desc[UR4][R4.64], R6 ;  /* 0x0000000604007986 */ /* 0x0001e6000c101b04 */
[----:B------:R-:W-:-:S13]  /*1770*/  ISETP.GE.AND P0, PT, R11, UR7, PT ;  /* 0x000000070b007c0c */ /* 0x000fda000bf06270 */
[----:B0-----:R-:W-:Y:S05]  /*1780*/  @!P0 BRA `(.L_x_50) ;  /* 0xffffffec006c8947 */ /* 0x001fea000383ffff */
[----:B------:R-:W-:Y:S05]  /*1790*/  EXIT ;  /* 0x000000000000794d */ /* 0x000fea0003800000 */
        .weak           $__internal_1_$__cuda_sm20_sqrt_rn_f32_slowpath
        .type           $__internal_1_$__cuda_sm20_sqrt_rn_f32_slowpath,@function
        .size           $__internal_1_$__cuda_sm20_sqrt_rn_f32_slowpath,(.L_x_115 - $__internal_1_$__cuda_sm20_sqrt_rn_f32_slowpath)
$__internal_1_$__cuda_sm20_sqrt_rn_f32_slowpath:
[----:B------:R-:W-:-:S13]  /*17a0*/  LOP3.LUT P0, RZ, R7, 0x7fffffff, RZ, 0xc0, !PT ;  /* 0x7fffffff07ff7812 */ /* 0x000fda000780c0ff */
[----:B------:R-:W-:Y:S01]  /*17b0*/  @!P0 MOV R4, R7 ;  /* 0x0000000700048202 */ /* 0x000fe20000000f00 */
[----:B------:R-:W-:Y:S06]  /*17c0*/  @!P0 BRA `(.L_x_51) ;  /* 0x0000000000448947 */ /* 0x000fec0003800000 */
[----:B------:R-:W-:Y:S01]  /*17d0*/  FSETP.GEU.FTZ.AND P0, PT, R7, RZ, PT ;  /* 0x000000ff0700720b */ /* 0x000fe20003f1e000 */
[----:B------:R-:W-:-:S12]  /*17e0*/  IMAD.MOV.U32 R0, RZ, RZ, R7 ;  /* 0x000000ffff007224 */ /* 0x000fd800078e0007 */
[----:B------:R-:W-:Y:S01]  /*17f0*/  @!P0 MOV R4, 0x7fffffff ;  /* 0x7fffffff00048802 */ /* 0x000fe20000000f00 */
[----:B------:R-:W-:Y:S06]  /*1800*/  @!P0 BRA `(.L_x_51) ;  /* 0x0000000000348947 */ /* 0x000fec0003800000 */
[----:B------:R-:W-:-:S13]  /*1810*/  FSETP.GTU.FTZ.AND P0, PT, |R0|, +INF , PT ;  /* 0x7f8000000000780b */ /* 0x000fda0003f1c200 */
[----:B------:R-:W-:Y:S01]  /*1820*/  @P0 FADD.FTZ R4, R0, 1 ;  /* 0x3f80000000040421 */ /* 0x000fe20000010000 */
[----:B------:R-:W-:Y:S06]  /*1830*/  @P0 BRA `(.L_x_51) ;  /* 0x0000000000280947 */ /* 0x000fec0003800000 */
[----:B------:R-:W-:-:S13]  /*1840*/  FSETP.NEU.FTZ.AND P0, PT, |R0|, +INF , PT ;  /* 0x7f8000000000780b */ /* 0x000fda0003f1d200 */
[----:B------:R-:W-:-:S04]  /*1850*/  @P0 FFMA R5, R0, 1.84467440737095516160e+19, RZ ;  /* 0x5f80000000050823 */ /* 0x000fc800000000ff */
[----:B------:R-:W0:Y:S02]  /*1860*/  @P0 MUFU.RSQ R4, R5 ;  /* 0x0000000500040308 */ /* 0x000e240000001400 */
[----:B0-----:R-:W-:Y:S01]  /*1870*/  @P0 FMUL.FTZ R6, R5, R4 ;  /* 0x0000000405060220 */ /* 0x001fe20000410000 */
[----:B------:R-:W-:Y:S01]  /*1880*/  @P0 FMUL.FTZ R12, R4, 0.5 ;  /* 0x3f000000040c0820 */ /* 0x000fe20000410000 */
[----:B------:R-:W-:Y:S02]  /*1890*/  @!P0 MOV R4, R0 ;  /* 0x0000000000048202 */ /* 0x000fe40000000f00 */
[----:B------:R-:W-:-:S04]  /*18a0*/  @P0 FADD.FTZ R7, -R6, -RZ ;  /* 0x800000ff06070221 */ /* 0x000fc80000010100 */
[----:B------:R-:W-:-:S04]  /*18b0*/  @P0 FFMA R7, R6, R7, R5 ;  /* 0x0000000706070223 */ /* 0x000fc80000000005 */
[----:B------:R-:W-:-:S04]  /*18c0*/  @P0 FFMA R7, R7, R12, R6 ;  /* 0x0000000c07070223 */ /* 0x000fc80000000006 */
[----:B------:R-:W-:-:S07]  /*18d0*/  @P0 FMUL.FTZ R4, R7, 2.3283064365386962891e-10 ;  /* 0x2f80000007040820 */ /* 0x000fce0000410000 */
.L_x_51:
[----:B------:R-:W-:Y:S02]  /*18e0*/  HFMA2 R5, -RZ, RZ, 0, 0 ;  /* 0x00000000ff057431 */ /* 0x000fe400000001ff */
[----:B------:R-:W-:Y:S01]  /*18f0*/  IMAD.MOV.U32 R0, RZ, RZ, R4 ;  /* 0x000000ffff007224 */ /* 0x000fe200078e0004 */
[----:B------:R-:W-:-:S04]  /*1900*/  MOV R4, R13 ;  /* 0x0000000d00047202 */ /* 0x000fc80000000f00 */
[----:B------:R-:W-:Y:S05]  /*1910*/  RET.REL.NODEC R4 `(_Z15c_normal_kernelyP24curandStatePhilox4_32_10P6float2i) ;  /* 0xffffffe404b87950 */ /* 0x000fea0003c3ffff */
.L_x_52:
        /* <DEDUP_REMOVED lines=14> */
.L_x_115:


//--------------------- .text._Z15d_normal_kernelyP24curandStatePhilox4_32_10Pdi --------------------------
	.section	.text._Z15d_normal_kernelyP24curandStatePhilox4_32_10Pdi,"ax",@progbits
	.align	128
        .global         _Z15d_normal_kernelyP24curandStatePhilox4_32_10Pdi
        .type           _Z15d_normal_kernelyP24curandStatePhilox4_32_10Pdi,@function
        .size           _Z15d_normal_kernelyP24curandStatePhilox4_32_10Pdi,(.L_x_116 - _Z15d_normal_kernelyP24curandStatePhilox4_32_10Pdi)
        .other          _Z15d_normal_kernelyP24curandStatePhilox4_32_10Pdi,@"STO_CUDA_ENTRY STV_DEFAULT"
_Z15d_normal_kernelyP24curandStatePhilox4_32_10Pdi:
.text._Z15d_normal_kernelyP24curandStatePhilox4_32_10Pdi:
        /* <DEDUP_REMOVED lines=84> */
.L_x_67:
[----:B0-2---:R-:W2:Y:S01]  /*0540*/  LDG.E R4, desc[UR4][R2.64+0x30] ;  /* 0x0000300402047981 */ /* 0x005ea2000c1e1900 */
        /* <DEDUP_REMOVED lines=12> */
.L_x_56:
        /* <DEDUP_REMOVED lines=15> */
.L_x_57:
[----:B---3--:R-:W-:Y:S05]  /*0700*/  BSYNC.RECONVERGENT B1 ;  /* 0x0000000000017941 */ /* 0x008fea0003800200 */
.L_x_55:
        /* <DEDUP_REMOVED lines=84> */
.L_x_59:
[----:B--2---:R-:W-:Y:S01]  /*0c50*/  IMAD.MOV.U32 R13, RZ, RZ, R24 ;  /* 0x000000ffff0d7224 */ /* 0x004fe200078e0018 */
[----:B------:R-:W-:Y:S01]  /*0c60*/  MOV R15, R7 ;  /* 0x00000007000f7202 */ /* 0x000fe20000000f00 */
[----:B------:R-:W-:Y:S01]  /*0c70*/  IMAD.MOV.U32 R8, RZ, RZ, R12 ;  /* 0x000000ffff087224 */ /* 0x000fe200078e000c */
[----:B------:R-:W-:-:S07]  /*0c80*/  MOV R24, R14 ;  /* 0x0000000e00187202 */ /* 0x000fce0000000f00 */
.L_x_60:
[----:B------:R-:W-:Y:S05]  /*0c90*/  BSYNC.RECONVERGENT B1 ;  /* 0x0000000000017941 */ /* 0x000fea0003800200 */
.L_x_58:
        /* <DEDUP_REMOVED lines=90> */
.L_x_62:
[----:B------:R-:W-:Y:S01]  /*1240*/  MOV R6, 0x0 ;  /* 0x0000000000067802 */ /* 0x000fe20000000f00 */
[----:B------:R-:W-:Y:S01]  /*1250*/  IMAD.MOV.U32 R7, RZ, RZ, 0x7ff00000 ;  /* 0x7ff00000ff077424 */ /* 0x000fe200078e00ff */
[----:B------:R-:W-:-:S05]  /*1260*/  LOP3.LUT P0, RZ, R9, 0x7fffffff, RZ, 0xc0, !PT ;  /* 0x7fffffff09ff7812 */ /* 0x000fca000780c0ff */
[----:B------:R-:W-:-:S10]  /*1270*/  DFMA R6, R8, R6, +INF ;  /* 0x7ff000000806742b */ /* 0x000fd40000000006 */
[----:B------:R-:W-:Y:S02]  /*1280*/  FSEL R8, R6, RZ, P0 ;  /* 0x000000ff06087208 */ /* 0x000fe40000000000 */
[----:B------:R-:W-:-:S07]  /*1290*/  FSEL R9, R7, -QNAN , P0 ;  /* 0xfff0000007097808 */ /* 0x000fce0000000000 */
.L_x_63:
[----:B------:R-:W-:Y:S05]  /*12a0*/  BSYNC.RECONVERGENT B1 ;  /* 0x0000000000017941 */ /* 0x000fea0003800200 */
.L_x_61:
        /* <DEDUP_REMOVED lines=87> */
[----:B01----:R-:W-:Y:S05]  /*1820*/  CALL.REL.NOINC `($__internal_2_$__cuda_sm20_dsqrt_rn_f64_mediumpath_v1) ;  /* 0x0000000000607944 */ /* 0x003fea0003c00000 */
[----:B------:R-:W-:Y:S02]  /*1830*/  IMAD.MOV.U32 R12, RZ, RZ, R6 ;  /* 0x000000ffff0c7224 */ /* 0x000fe400078e0006 */
[----:B------:R-:W-:-:S07]  /*1840*/  IMAD.MOV.U32 R13, RZ, RZ, R7 ;  /* 0x000000ffff0d7224 */ /* 0x000fce00078e0007 */
.L_x_65:
[----:B------:R-:W-:Y:S05]  /*1850*/  BSYNC.RECONVERGENT B1 ;  /* 0x0000000000017941 */ /* 0x000fea0003800200 */
.L_x_64:
        /* <DEDUP_REMOVED lines=12> */
.L_x_54:
[----:B------:R2:W5:Y:S04]  /*1920*/  LDG.E.64 R12, desc[UR4][R2.64+0x38] ;  /* 0x00003804020c7981 */ /* 0x000568000c1e1b00 */
[----:B------:R2:W-:Y:S02]  /*1930*/  STG.E desc[UR4][R2.64+0x30], RZ ;  /* 0x000030ff02007986 */ /* 0x0005e4000c101904 */
.L_x_66:
[----:B---3--:R-:W-:Y:S05]  /*1940*/  BSYNC.RECONVERGENT B0 ;  /* 0x0000000000007941 */ /* 0x008fea0003800200 */
.L_x_53:
[----:B-1----:R-:W-:-:S04]  /*1950*/  IMAD.WIDE R4, R19, 0x8, R16 ;  /* 0x0000000813047825 */ /* 0x002fc800078e0210 */
[----:B------:R-:W-:Y:S01]  /*1960*/  IMAD.IADD R19, R0, 0x1, R19 ;  /* 0x0000000100137824 */ /* 0x000fe200078e0213 */
[----:B-----5:R4:W-:Y:S04]  /*1970*/  STG.E.64 desc[UR4][R4.64], R12 ;  /* 0x0000000c04007986 */ /* 0x0209e8000c101b04 */
[----:B------:R-:W-:-:S13]  /*1980*/  ISETP.GE.AND P0, PT, R19, UR10, PT ;  /* 0x0000000a13007c0c */ /* 0x000fda000bf06270 */
[----:B----4-:R-:W-:Y:S05]  /*1990*/  @!P0 BRA `(.L_x_67) ;  /* 0xffffffe800e88947 */ /* 0x010fea000383ffff */
[----:B------:R-:W-:Y:S05]  /*19a0*/  EXIT ;  /* 0x000000000000794d */ /* 0x000fea0003800000 */
        .weak           $__internal_2_$__cuda_sm20_dsqrt_rn_f64_mediumpath_v1
        .type           $__internal_2_$__cuda_sm20_dsqrt_rn_f64_mediumpath_v1,@function
        .size           $__internal_2_$__cuda_sm20_dsqrt_rn_f64_mediumpath_v1,(.L_x_116 - $__internal_2_$__cuda_sm20_dsqrt_rn_f64_mediumpath_v1)
$__internal_2_$__cuda_sm20_dsqrt_rn_f64_mediumpath_v1:
        /* <DEDUP_REMOVED lines=14> */
.L_x_69:
[----:B------:R-:W-:-:S14]  /*1a90*/  DSETP.NE.AND P0, PT, R4, RZ, PT ;  /* 0x000000ff0400722a */ /* 0x000fdc0003f05000 */
[----:B------:R-:W-:Y:S05]  /*1aa0*/  @!P0 BRA `(.L_x_71) ;  /* 0x0000000000588947 */ /* 0x000fea0003800000 */
[----:B------:R-:W-:-:S13]  /*1ab0*/  ISETP.GE.AND P0, PT, R5, RZ, PT ;  /* 0x000000ff0500720c */ /* 0x000fda0003f06270 */
[----:B------:R-:W-:Y:S01]  /*1ac0*/  @!P0 MOV R6, 0x0 ;  /* 0x0000000000068802 */ /* 0x000fe20000000f00 */
[----:B------:R-:W-:Y:S01]  /*1ad0*/  @!P0 IMAD.MOV.U32 R7, RZ, RZ, -0x80000 ;  /* 0xfff80000ff078424 */ /* 0x000fe200078e00ff */
        /* <DEDUP_REMOVED lines=17> */
[----:B------:R-:W-:Y:S01]  /*1bf0*/  IADD3 R7, PT, PT, R7, -0x3500000, RZ ;  /* 0xfcb0000007077810 */ /* 0x000fe20007ffe0ff */
[----:B------:R-:W-:Y:S06]  /*1c00*/  BRA `(.L_x_70) ;  /* 0x0000000000047947 */ /* 0x000fec0003800000 */
.L_x_71:
[----:B------:R-:W-:-:S11]  /*1c10*/  DADD R6, R4, R4 ;  /* 0x0000000004067229 */ /* 0x000fd60000000004 */
.L_x_70:
[----:B------:R-:W-:Y:S05]  /*1c20*/  BSYNC.RECONVERGENT B2 ;  /* 0x0000000000027941 */ /* 0x000fea0003800200 */
.L_x_68:
[----:B------:R-:W-:-:S04]  /*1c30*/  IMAD.MOV.U32 R13, RZ, RZ, 0x0 ;  /* 0x00000000ff0d7424 */ /* 0x000fc800078e00ff */
[----:B------:R-:W-:Y:S05]  /*1c40*/  RET.REL.NODEC R12 `(_Z15d_normal_kernelyP24curandStatePhilox4_32_10Pdi) ;  /* 0xffffffe00cec7950 */ /* 0x000fea0003c3ffff */
.L_x_72:
        /* <DEDUP_REMOVED lines=11> */
.L_x_116:


//--------------------- .text._Z15s_normal_kernelyP24curandStatePhilox4_32_10Pfi --------------------------
	.section	.text._Z15s_normal_kernelyP24curandStatePhilox4_32_10Pfi,"ax",@progbits
	.align	128
        .global         _Z15s_normal_kernelyP24curandStatePhilox4_32_10Pfi
        .type           _Z15s_normal_kernelyP24curandStatePhilox4_32_10Pfi,@function
        .size           _Z15s_normal_kernelyP24curandStatePhilox4_32_10Pfi,(.L_x_117 - _Z15s_normal_kernelyP24curandStatePhilox4_32_10Pfi)
        .other          _Z15s_normal_kernelyP24curandStatePhilox4_32_10Pfi,@"STO_CUDA_ENTRY STV_DEFAULT"
_Z15s_normal_kernelyP24curandStatePhilox4_32_10Pfi:
.text._Z15s_normal_kernelyP24curandStatePhilox4_32_10Pfi:
        /* <DEDUP_REMOVED lines=84> */
.L_x_95:
        /* <DEDUP_REMOVED lines=13> */
.L_x_106:
[----:B--2---:R-:W-:Y:S05]  /*0610*/  BRX R4 -0x620                                                                   (*"BRANCH_TARGETS .L_x_107,.L_x_108,.L_x_109"*) ;  /* 0xfffffff804787949 */ /* 0x004fea000383ffff */
.L_x_109:
[----:B------:R1:W5:Y:S01]  /*0620*/  LDG.E R0, desc[UR4][R2.64+0x10] ;  /* 0x0000100402007981 */ /* 0x000362000c1e1900 */
[----:B------:R-:W-:Y:S05]  /*0630*/  BRA `(.L_x_77) ;  /* 0x0000000000147947 */ /* 0x000fea0003800000 */
.L_x_107:
[----:B------:R3:W5:Y:S01]  /*0640*/  LDG.E R0, desc[UR4][R2.64+0x18] ;  /* 0x0000180402007981 */ /* 0x000762000c1e1900 */
[----:B------:R-:W-:Y:S05]  /*0650*/  BRA `(.L_x_77) ;  /* 0x00000000000c7947 */ /* 0x000fea0003800000 */
.L_x_108:
[----:B------:R4:W5:Y:S01]  /*0660*/  LDG.E R0, desc[UR4][R2.64+0x1c] ;  /* 0x00001c0402007981 */ /* 0x000962000c1e1900 */
[----:B------:R-:W-:Y:S05]  /*0670*/  BRA `(.L_x_77) ;  /* 0x0000000000047947 */ /* 0x000fea0003800000 */
.L_x_76:
[----:B------:R1:W5:Y:S02]  /*0680*/  LDG.E R0, desc[UR4][R2.64+0x14] ;  /* 0x0000140402007981 */ /* 0x000364000c1e1900 */
.L_x_77:
[----:B--2---:R-:W-:Y:S05]  /*0690*/  BSYNC.RECONVERGENT B1 ;  /* 0x0000000000017941 */ /* 0x004fea0003800200 */
.L_x_75:
        /* <DEDUP_REMOVED lines=11> */
.L_x_81:
        /* <DEDUP_REMOVED lines=15> */
.L_x_82:
[----:B------:R-:W-:Y:S05]  /*0840*/  BSYNC.RECONVERGENT B2 ;  /* 0x0000000000027941 */ /* 0x000fea0003800200 */
.L_x_80:
        /* <DEDUP_REMOVED lines=66> */
.L_x_79:
[----:B------:R-:W-:Y:S05]  /*0c70*/  BSYNC.RECONVERGENT B1 ;  /* 0x0000000000017941 */ /* 0x000fea0003800200 */
.L_x_78:
        /* <DEDUP_REMOVED lines=10> */
.L_x_110:
[----:B------:R-:W-:Y:S05]  /*0d20*/  BRX R4 -0xd30                                                                   (*"BRANCH_TARGETS .L_x_111,.L_x_112,.L_x_113"*) ;  /* 0xfffffff004b47949 */ /* 0x000fea000383ffff */
.L_x_113:
[----:B------:R0:W5:Y:S01]  /*0d30*/  LDG.E R12, desc[UR4][R2.64+0x10] ;  /* 0x00001004020c7981 */ /* 0x000162000c1e1900 */
[----:B------:R-:W-:Y:S05]  /*0d40*/  BRA `(.L_x_85) ;  /* 0x0000000000147947 */ /* 0x000fea0003800000 */
.L_x_111:
[----:B------:R0:W5:Y:S01]  /*0d50*/  LDG.E R12, desc[UR4][R2.64+0x18] ;  /* 0x00001804020c7981 */ /* 0x000162000c1e1900 */
[----:B------:R-:W-:Y:S05]  /*0d60*/  BRA `(.L_x_85) ;  /* 0x00000000000c7947 */ /* 0x000fea0003800000 */
.L_x_112:
[----:B------:R0:W5:Y:S01]  /*0d70*/  LDG.E R12, desc[UR4][R2.64+0x1c] ;  /* 0x00001c04020c7981 */ /* 0x000162000c1e1900 */
[----:B------:R-:W-:Y:S05]  /*0d80*/  BRA `(.L_x_85) ;  /* 0x0000000000047947 */ /* 0x000fea0003800000 */
.L_x_84:
[----:B------:R0:W5:Y:S02]  /*0d90*/  LDG.E R12, desc[UR4][R2.64+0x14] ;  /* 0x00001404020c7981 */ /* 0x000164000c1e1900 */
.L_x_85:
[----:B------:R-:W-:Y:S05]  /*0da0*/  BSYNC.RECONVERGENT B1 ;  /* 0x0000000000017941 */ /* 0x000fea0003800200 */
.L_x_83:
        /* <DEDUP_REMOVED lines=11> */
.L_x_89:
        /* <DEDUP_REMOVED lines=15> */
.L_x_90:
[----:B------:R-:W-:Y:S05]  /*0f50*/  BSYNC.RECONVERGENT B2 ;  /* 0x0000000000027941 */ /* 0x000fea0003800200 */
.L_x_88:
        /* <DEDUP_REMOVED lines=66> */
.L_x_87:
[----:B------:R-:W-:Y:S05]  /*1380*/  BSYNC.RECONVERGENT B1 ;  /* 0x0000000000017941 */ /* 0x000fea0003800200 */
.L_x_86:
        /* <DEDUP_REMOVED lines=39> */
[----:B-1-34-:R-:W-:Y:S05]  /*1600*/  CALL.REL.NOINC `($__internal_3_$__cuda_sm20_sqrt_rn_f32_slowpath) ;  /* 0x0000000000607944 */ /* 0x01afea0003c00000 */
[----:B------:R-:W-:Y:S05]  /*1610*/  BRA `(.L_x_93) ;  /* 0x0000000000107947 */ /* 0x000fea0003800000 */
.L_x_92:
[----:B------:R-:W-:Y:S01]  /*1620*/  FMUL.FTZ R0, R7, R4 ;  /* 0x0000000407007220 */ /* 0x000fe20000410000 */
[----:B------:R-:W-:-:S03]  /*1630*/  FMUL.FTZ R4, R4, 0.5 ;  /* 0x3f00000004047820 */ /* 0x000fc60000410000 */
[----:B------:R-:W-:-:S04]  /*1640*/  FFMA R5, -R0, R0, R7 ;  /* 0x0000000000057223 */ /* 0x000fc80000000107 */
[----:B------:R-:W-:-:S07]  /*1650*/  FFMA R0, R5, R4, R0 ;  /* 0x0000000405007223 */ /* 0x000fce0000000000 */
.L_x_93:
[----:B------:R-:W-:Y:S05]  /*1660*/  BSYNC.RECONVERGENT B1 ;  /* 0x0000000000017941 */ /* 0x000fea0003800200 */
.L_x_91:
        /* <DEDUP_REMOVED lines=9> */
.L_x_74:
[----:B------:R1:W5:Y:S04]  /*1700*/  LDG.E R13, desc[UR4][R2.64+0x34] ;  /* 0x00003404020d7981 */ /* 0x000368000c1e1900 */
[----:B------:R1:W-:Y:S02]  /*1710*/  STG.E desc[UR4][R2.64+0x2c], RZ ;  /* 0x00002cff02007986 */ /* 0x0003e4000c101904 */
.L_x_94:
[----:B--2---:R-:W-:Y:S05]  /*1720*/  BSYNC.RECONVERGENT B0 ;  /* 0x0000000000007941 */ /* 0x004fea0003800200 */
.L_x_73:
[----:B0-----:R-:W-:Y:S01]  /*1730*/  IMAD.WIDE R4, R11, 0x4, R8 ;  /* 0x000000040b047825 */ /* 0x001fe200078e0208 */
[----:B------:R-:W-:-:S04]  /*1740*/  IADD3 R11, PT, PT, R10, R11, RZ ;  /* 0x0000000b0a0b7210 */ /* 0x000fc80007ffe0ff */
[----:B-----5:R0:W-:Y:S01]  /*1750*/  STG.E desc[UR4][R4.64], R13 ;  /* 0x0000000d04007986 */ /* 0x0201e2000c101904 */
[----:B------:R-:W-:-:S13]  /*1760*/  ISETP.GE.AND P0, PT, R11, UR7, PT ;  /* 0x000000070b007c0c */ /* 0x000fda000bf06270 */
[----:B0-----:R-:W-:Y:S05]  /*1770*/  @!P0 BRA `(.L_x_95) ;  /* 0xffffffec00708947 */ /* 0x001fea000383ffff */
[----:B------:R-:W-:Y:S05]  /*1780*/  EXIT ;  /* 0x000000000000794d */ /* 0x000fea0003800000 */
        .weak           $__internal_3_$__cuda_sm20_sqrt_rn_f32_slowpath
        .type           $__internal_3_$__cuda_sm20_sqrt_rn_f32_slowpath,@function
        .size           $__internal_3_$__cuda_sm20_sqrt_rn_f32_slowpath,(.L_x_117 - $__internal_3_$__cuda_sm20_sqrt_rn_f32_slowpath)
$__internal_3_$__cuda_sm20_sqrt_rn_f32_slowpath:
        /* <DEDUP_REMOVED lines=20> */
.L_x_96:
[----:B------:R-:W-:Y:S02]  /*18d0*/  HFMA2 R5, -RZ, RZ, 0, 0 ;  /* 0x00000000ff057431 */ /* 0x000fe400000001ff */
[----:B------:R-:W-:Y:S01]  /*18e0*/  IMAD.MOV.U32 R0, RZ, RZ, R4 ;  /* 0x000000ffff007224 */ /* 0x000fe200078e0004 */
[----:B------:R-:W-:-:S04]  /*18f0*/  MOV R4, R13 ;  /* 0x0000000d00047202 */ /* 0x000fc80000000f00 */
[----:B------:R-:W-:Y:S05]  /*1900*/  RET.REL.NODEC R4 `(_Z15s_normal_kernelyP24curandStatePhilox4_32_10Pfi) ;  /* 0xffffffe404bc7950 */ /* 0x000fea0003c3ffff */
.L_x_97:
        /* <DEDUP_REMOVED lines=15> */
.L_x_117:


//--------------------- .nv.global.init           --------------------------
	.section	.nv.global.init,"aw",@progbits
	.align	4
.nv.global.init:
	.type		mrg32k3aM1SubSeq,@object
	.size		mrg32k3aM1SubSeq,(mrg32k3aM2SubSeq - mrg32k3aM1SubSeq)
mrg32k3aM1SubSeq:
        /*0000*/ 	.byte	0x0b, 0xcc, 0xee, 0x04, 0x73, 0x29, 0x8b, 0x6f, 0xf6, 0x53, 0x03, 0xf6, 0x23, 0xf6, 0xea, 0xda
        /* <DEDUP_REMOVED lines=125> */
	.type		mrg32k3aM2SubSeq,@object
	.size		mrg32k3aM2SubSeq,(mrg32k3aM1 - mrg32k3aM2SubSeq)
mrg32k3aM2SubSeq:
        /* <DEDUP_REMOVED lines=126> */
	.type		mrg32k3aM1,@object
	.size		mrg32k3aM1,(mrg32k3aM1Seq - mrg32k3aM1)
mrg32k3aM1:
        /* <DEDUP_REMOVED lines=144> */
	.type		mrg32k3aM1Seq,@object
	.size		mrg32k3aM1Seq,(mrg32k3aM2 - mrg32k3aM1Seq)
mrg32k3aM1Seq:
        /* <DEDUP_REMOVED lines=144> */
	.type		mrg32k3aM2,@object
	.size		mrg32k3aM2,(mrg32k3aM2Seq - mrg32k3aM2)
mrg32k3aM2:
        /* <DEDUP_REMOVED lines=144> */
	.type		mrg32k3aM2Seq,@object
	.size		mrg32k3aM2Seq,(precalc_xorwow_matrix - mrg32k3aM2Seq)
mrg32k3aM2Seq:
        /* <DEDUP_REMOVED lines=144> */
	.type		precalc_xorwow_matrix,@object
	.size		precalc_xorwow_matrix,(precalc_xorwow_offset_matrix - precalc_xorwow_matrix)
precalc_xorwow_matrix:
        /* <DEDUP_REMOVED lines=6400> */
	.type		precalc_xorwow_offset_matrix,@object
	.size		precalc_xorwow_offset_matrix,(.L_1 - precalc_xorwow_offset_matrix)
precalc_xorwow_offset_matrix:
        /* <DEDUP_REMOVED lines=6400> */
.L_1:


//--------------------- .nv.shared.reserved.0     --------------------------
	.section	.nv.shared.reserved.0,"aw",@nobits
	.weak		__nv_reservedSMEM_offset_0_alias
	.size		__nv_reservedSMEM_offset_0_alias, 0, 64
	.other		__nv_reservedSMEM_offset_0_alias,@"STO_CUDA_RESERVED_SHARED STV_DEFAULT"
__nv_reservedSMEM_offset_0_alias:
	.zero		0
	.zero		64


//--------------------- .nv.constant0._Z18zshift_mgpu_matrixP7double2PmS1_mmd --------------------------
	.section	.nv.constant0._Z18zshift_mgpu_matrixP7double2PmS1_mmd,"a",@progbits
	.sectionflags	@""
	.align	4
.nv.constant0._Z18zshift_mgpu_matrixP7double2PmS1_mmd:
	.zero		944


//--------------------- .nv.constant0._Z18cshift_mgpu_matrixP6float2PmS1_mmf --------------------------
	.section	.nv.constant0._Z18cshift_mgpu_matrixP6float2PmS1_mmf,"a",@progbits
	.sectionflags	@""
	.align	4
.nv.constant0._Z18cshift_mgpu_matrixP6float2PmS1_mmf:
	.zero		940


//--------------------- .nv.constant0._Z18dshift_mgpu_matrixPdPmS0_mmd --------------------------
	.section	.nv.constant0._Z18dshift_mgpu_matrixPdPmS0_mmd,"a",@progbits
	.sectionflags	@""
	.align	4
.nv.constant0._Z18dshift_mgpu_matrixPdPmS0_mmd:
	.zero		944


//--------------------- .nv.constant0._Z18sshift_mgpu_matrixPfPmS0_mmf --------------------------
	.section	.nv.constant0._Z18sshift_mgpu_matrixPfPmS0_mmf,"a",@progbits
	.sectionflags	@""
	.align	4
.nv.constant0._Z18sshift_mgpu_matrixPfPmS0_mmf:
	.zero		940


//--------------------- .nv.constant0._Z13zshift_matrixP7double2id --------------------------
	.section	.nv.constant0._Z13zshift_matrixP7double2id,"a",@progbits
	.sectionflags	@""
	.align	4
.nv.constant0._Z13zshift_matrixP7double2id:
	.zero		920


//--------------------- .nv.constant0._Z13cshift_matrixP6float2if --------------------------
	.section	.nv.constant0._Z13cshift_matrixP6float2if,"a",@progbits
	.sectionflags	@""
	.align	4
.nv.constant0._Z13cshift_matrixP6float2if:
	.zero		912


//--------------------- .nv.constant0._Z13dshift_matrixPdid --------------------------
	.section	.nv.constant0._Z13dshift_matrixPdid,"a",@progbits
	.sectionflags	@""
	.align	4
.nv.constant0._Z13dshift_matrixPdid:
	.zero		920


//--------------------- .nv.constant0._Z13sshift_matrixPfif --------------------------
	.section	.nv.constant0._Z13sshift_matrixPfif,"a",@progbits
	.sectionflags	@""
	.align	4
.nv.constant0._Z13sshift_matrixPfif:
	.zero		912


//--------------------- .nv.constant0._Z15z_normal_kernelyP24curandStatePhilox4_32_10P7double2i --------------------------
	.section	.nv.constant0._Z15z_normal_kernelyP24curandStatePhilox4_32_10P7double2i,"a",@progbits
	.sectionflags	@""
	.align	4
.nv.constant0._Z15z_normal_kernelyP24curandStatePhilox4_32_10P7double2i:
	.zero		924


//--------------------- .nv.constant0._Z15c_normal_kernelyP24curandStatePhilox4_32_10P6float2i --------------------------
	.section	.nv.constant0._Z15c_normal_kernelyP24curandStatePhilox4_32_10P6float2i,"a",@progbits
	.sectionflags	@""
	.align	4
.nv.constant0._Z15c_normal_kernelyP24curandStatePhilox4_32_10P6float2i:
	.zero		924


//--------------------- .nv.constant0._Z15d_normal_kernelyP24curandStatePhilox4_32_10Pdi --------------------------
	.section	.nv.constant0._Z15d_normal_kernelyP24curandStatePhilox4_32_10Pdi,"a",@progbits
	.sectionflags	@""
	.align	4
.nv.constant0._Z15d_normal_kernelyP24curandStatePhilox4_32_10Pdi:
	.zero		924


//--------------------- .nv.constant0._Z15s_normal_kernelyP24curandStatePhilox4_32_10Pfi --------------------------
	.section	.nv.constant0._Z15s_normal_kernelyP24curandStatePhilox4_32_10Pfi,"a",@progbits
	.sectionflags	@""
	.align	4
.nv.constant0._Z15s_normal_kernelyP24curandStatePhilox4_32_10Pfi:
	.zero		924


//--------------------- SYMBOLS --------------------------

	.type		.nv.reservedSmem.offset0,@object
	.size		.nv.reservedSmem.offset0,0x4
